//
// Generated by NVIDIA NVVM Compiler
//
// Compiler Build ID: CL-36424714
// Cuda compilation tools, release 13.0, V13.0.88
// Based on NVVM 20.0.0
//

.version 9.0
.target sm_100
.address_size 64

	// .globl	_Z10knn_kernelPK6float2iS1_iP10ResultPairi
.extern .shared .align 16 .b8 smem[];

.visible .entry _Z10knn_kernelPK6float2iS1_iP10ResultPairi(
	.param .u64 .ptr .align 1 _Z10knn_kernelPK6float2iS1_iP10ResultPairi_param_0,
	.param .u32 _Z10knn_kernelPK6float2iS1_iP10ResultPairi_param_1,
	.param .u64 .ptr .align 1 _Z10knn_kernelPK6float2iS1_iP10ResultPairi_param_2,
	.param .u32 _Z10knn_kernelPK6float2iS1_iP10ResultPairi_param_3,
	.param .u64 .ptr .align 1 _Z10knn_kernelPK6float2iS1_iP10ResultPairi_param_4,
	.param .u32 _Z10knn_kernelPK6float2iS1_iP10ResultPairi_param_5
)
{
	.local .align 16 .b8 	__local_depot0[256];
	.reg .b64 	%SP;
	.reg .b64 	%SPL;
	.reg .pred 	%p<312>;
	.reg .b32 	%r<1072>;
	.reg .b32 	%f<450>;
	.reg .b64 	%rd<95>;

	mov.u64 	%SPL, __local_depot0;
	ld.param.u64 	%rd17, [_Z10knn_kernelPK6float2iS1_iP10ResultPairi_param_0];
	ld.param.u32 	%r262, [_Z10knn_kernelPK6float2iS1_iP10ResultPairi_param_1];
	ld.param.u32 	%r260, [_Z10knn_kernelPK6float2iS1_iP10ResultPairi_param_3];
	ld.param.u64 	%rd19, [_Z10knn_kernelPK6float2iS1_iP10ResultPairi_param_4];
	ld.param.u32 	%r261, [_Z10knn_kernelPK6float2iS1_iP10ResultPairi_param_5];
	cvta.to.global.u64 	%rd1, %rd19;
	add.u64 	%rd2, %SPL, 0;
	mov.u32 	%r1, %tid.x;
	shr.u32 	%r2, %r1, 5;
	and.b32  	%r1071, %r1, 31;
	mov.u32 	%r4, %ntid.x;
	shr.u32 	%r263, %r4, 5;
	mov.u32 	%r264, %ctaid.x;
	mad.lo.s32 	%r5, %r263, %r264, %r2;
	setp.ge.s32 	%p1, %r5, %r262;
	@%p1 bra 	$L__BB0_205;
	cvta.to.global.u64 	%rd21, %rd17;
	mul.wide.s32 	%rd22, %r5, 8;
	add.s64 	%rd23, %rd21, %rd22;
	ld.global.v2.f32 	{%f1, %f2}, [%rd23];
	mul.lo.s32 	%r265, %r261, 24;
	or.b32  	%r266, %r265, 4;
	mul.lo.s32 	%r6, %r266, %r2;
	mov.u32 	%r267, smem;
	add.s32 	%r7, %r267, %r6;
	shl.b32 	%r268, %r261, 3;
	add.s32 	%r8, %r7, %r268;
	shl.b32 	%r269, %r261, 4;
	add.s32 	%r9, %r8, %r269;
	setp.ne.s32 	%p2, %r1071, 0;
	@%p2 bra 	$L__BB0_3;
	mov.b32 	%r270, 0;
	st.shared.u32 	[%r9+8192], %r270;
$L__BB0_3:
	bar.warp.sync 	-1;
	shr.s32 	%r271, %r261, 31;
	shr.u32 	%r272, %r271, 27;
	add.s32 	%r273, %r261, %r272;
	shr.s32 	%r10, %r273, 5;
	setp.lt.s32 	%p3, %r261, 32;
	@%p3 bra 	$L__BB0_16;
	add.s32 	%r275, %r10, -1;
	and.b32  	%r11, %r10, 15;
	setp.lt.u32 	%p4, %r275, 15;
	mov.b32 	%r970, 0;
	@%p4 bra 	$L__BB0_7;
	and.b32  	%r970, %r10, 67108848;
	mov.b32 	%r975, 0;
$L__BB0_6:
	.pragma "nounroll";
	mul.wide.u32 	%rd24, %r975, 8;
	add.s64 	%rd25, %rd2, %rd24;
	mov.b32 	%r277, 2139095039;
	mov.b32 	%r278, -1;
	st.local.v4.u32 	[%rd25], {%r278, %r277, %r278, %r277};
	st.local.v4.u32 	[%rd25+16], {%r278, %r277, %r278, %r277};
	st.local.v4.u32 	[%rd25+32], {%r278, %r277, %r278, %r277};
	st.local.v4.u32 	[%rd25+48], {%r278, %r277, %r278, %r277};
	st.local.v4.u32 	[%rd25+64], {%r278, %r277, %r278, %r277};
	st.local.v4.u32 	[%rd25+80], {%r278, %r277, %r278, %r277};
	st.local.v4.u32 	[%rd25+96], {%r278, %r277, %r278, %r277};
	st.local.v4.u32 	[%rd25+112], {%r278, %r277, %r278, %r277};
	add.s32 	%r975, %r975, 16;
	setp.eq.s32 	%p5, %r975, %r970;
	@%p5 bra 	$L__BB0_7;
	bra.uni 	$L__BB0_6;
$L__BB0_7:
	setp.eq.s32 	%p6, %r11, 0;
	@%p6 bra 	$L__BB0_16;
	and.b32  	%r14, %r10, 7;
	setp.lt.u32 	%p7, %r11, 8;
	@%p7 bra 	$L__BB0_10;
	mul.wide.u32 	%rd26, %r970, 8;
	add.s64 	%rd27, %rd2, %rd26;
	mov.b32 	%r279, 2139095039;
	mov.b32 	%r280, -1;
	st.local.v2.u32 	[%rd27], {%r280, %r279};
	st.local.u32 	[%rd27+8], %r280;
	st.local.u32 	[%rd27+12], %r279;
	st.local.u32 	[%rd27+16], %r280;
	st.local.u32 	[%rd27+20], %r279;
	st.local.u32 	[%rd27+24], %r280;
	st.local.u32 	[%rd27+28], %r279;
	st.local.u32 	[%rd27+32], %r280;
	st.local.u32 	[%rd27+36], %r279;
	st.local.u32 	[%rd27+40], %r280;
	st.local.u32 	[%rd27+44], %r279;
	st.local.u32 	[%rd27+48], %r280;
	st.local.u32 	[%rd27+52], %r279;
	st.local.u32 	[%rd27+56], %r280;
	st.local.u32 	[%rd27+60], %r279;
	add.s32 	%r970, %r970, 8;
$L__BB0_10:
	setp.eq.s32 	%p8, %r14, 0;
	@%p8 bra 	$L__BB0_16;
	and.b32  	%r17, %r10, 3;
	setp.lt.u32 	%p9, %r14, 4;
	@%p9 bra 	$L__BB0_13;
	mul.wide.u32 	%rd28, %r970, 8;
	add.s64 	%rd29, %rd2, %rd28;
	mov.b32 	%r281, 2139095039;
	mov.b32 	%r282, -1;
	st.local.v2.u32 	[%rd29], {%r282, %r281};
	st.local.u32 	[%rd29+8], %r282;
	st.local.u32 	[%rd29+12], %r281;
	st.local.u32 	[%rd29+16], %r282;
	st.local.u32 	[%rd29+20], %r281;
	st.local.u32 	[%rd29+24], %r282;
	st.local.u32 	[%rd29+28], %r281;
	add.s32 	%r970, %r970, 4;
$L__BB0_13:
	setp.eq.s32 	%p10, %r17, 0;
	@%p10 bra 	$L__BB0_16;
	mov.b32 	%r974, 0;
$L__BB0_15:
	.pragma "nounroll";
	mul.wide.u32 	%rd30, %r970, 8;
	add.s64 	%rd31, %rd2, %rd30;
	mov.b32 	%r284, 2139095039;
	mov.b32 	%r285, -1;
	st.local.v2.u32 	[%rd31], {%r285, %r284};
	add.s32 	%r970, %r970, 1;
	add.s32 	%r974, %r974, 1;
	setp.ne.s32 	%p11, %r974, %r17;
	@%p11 bra 	$L__BB0_15;
$L__BB0_16:
	setp.lt.s32 	%p12, %r260, 1;
	@%p12 bra 	$L__BB0_101;
	shl.b32 	%r24, %r261, 1;
	add.s32 	%r25, %r10, -1;
	and.b32  	%r26, %r10, 15;
	add.s32 	%r27, %r26, -1;
	and.b32  	%r28, %r10, 7;
	add.s32 	%r29, %r28, -1;
	add.s32 	%r30, %r261, -1;
	shr.u32 	%r287, %r30, 5;
	add.s32 	%r288, %r287, 1;
	and.b32  	%r31, %r288, 7;
	max.s32 	%r289, %r24, 32;
	add.s32 	%r290, %r289, -1;
	shr.u32 	%r291, %r290, 5;
	add.s32 	%r292, %r291, 1;
	and.b32  	%r32, %r292, 7;
	and.b32  	%r33, %r10, 67108848;
	and.b32  	%r34, %r10, 3;
	and.b32  	%r35, %r292, 268435448;
	and.b32  	%r36, %r292, 3;
	and.b32  	%r37, %r290, 96;
	and.b32  	%r38, %r290, 32;
	mov.f32 	%f423, 0f7F7FFFFF;
	mov.b32 	%r976, 0;
$L__BB0_18:
	add.s32 	%r42, %r976, 1024;
	setp.gt.s32 	%p13, %r42, %r260;
	sub.s32 	%r293, %r260, %r976;
	selp.b32 	%r43, %r293, 1024, %p13;
	setp.ge.s32 	%p14, %r1, %r43;
	@%p14 bra 	$L__BB0_21;
	mov.u32 	%r977, %r1;
$L__BB0_20:
	ld.param.u64 	%rd91, [_Z10knn_kernelPK6float2iS1_iP10ResultPairi_param_2];
	shl.b32 	%r294, %r977, 3;
	mov.u32 	%r295, smem;
	add.s32 	%r296, %r295, %r294;
	add.s32 	%r297, %r977, %r976;
	cvta.to.global.u64 	%rd32, %rd91;
	mul.wide.s32 	%rd33, %r297, 8;
	add.s64 	%rd34, %rd32, %rd33;
	ld.global.v2.f32 	{%f74, %f75}, [%rd34];
	st.shared.v2.f32 	[%r296], {%f74, %f75};
	add.s32 	%r977, %r977, %r4;
	setp.lt.s32 	%p15, %r977, %r43;
	@%p15 bra 	$L__BB0_20;
$L__BB0_21:
	bar.sync 	0;
	setp.ge.s32 	%p16, %r1071, %r43;
	@%p16 bra 	$L__BB0_100;
	mov.u32 	%r978, %r1071;
$L__BB0_23:
	shl.b32 	%r298, %r978, 3;
	mov.u32 	%r299, smem;
	add.s32 	%r300, %r299, %r298;
	ld.shared.v2.f32 	{%f76, %f77}, [%r300];
	sub.f32 	%f78, %f1, %f76;
	sub.f32 	%f79, %f2, %f77;
	mul.f32 	%f80, %f79, %f79;
	fma.rn.f32 	%f5, %f78, %f78, %f80;
	setp.geu.f32 	%p17, %f5, %f423;
	@%p17 bra 	$L__BB0_99;
	atom.shared.add.u32 	%r47, [%r9+8192], 1;
	setp.ge.s32 	%p18, %r47, %r261;
	@%p18 bra 	$L__BB0_26;
	add.s32 	%r301, %r978, %r976;
	shl.b32 	%r302, %r47, 3;
	add.s32 	%r303, %r7, %r302;
	st.shared.u32 	[%r303+8192], %r301;
	st.shared.f32 	[%r303+8196], %f5;
$L__BB0_26:
	setp.ne.s32 	%p19, %r1071, 0;
	bar.warp.sync 	-1;
	@%p19 bra 	$L__BB0_98;
	ld.shared.u32 	%r304, [%r9+8192];
	setp.lt.s32 	%p20, %r304, %r261;
	@%p20 bra 	$L__BB0_98;
	setp.lt.s32 	%p21, %r261, 32;
	@%p21 bra 	$L__BB0_42;
	setp.lt.u32 	%p22, %r25, 15;
	mov.b32 	%r981, 0;
	@%p22 bra 	$L__BB0_32;
	mov.b32 	%r979, 0;
$L__BB0_31:
	.pragma "nounroll";
	shl.b32 	%r307, %r979, 8;
	add.s32 	%r308, %r8, %r307;
	mul.wide.u32 	%rd35, %r979, 8;
	add.s64 	%rd36, %rd2, %rd35;
	ld.local.v4.u32 	{%r309, %r310, %r311, %r312}, [%rd36];
	st.shared.u32 	[%r308+8192], %r309;
	st.shared.u32 	[%r308+8196], %r310;
	st.shared.u32 	[%r308+8448], %r311;
	st.shared.u32 	[%r308+8452], %r312;
	ld.local.v4.u32 	{%r313, %r314, %r315, %r316}, [%rd36+16];
	st.shared.u32 	[%r308+8704], %r313;
	st.shared.u32 	[%r308+8708], %r314;
	st.shared.u32 	[%r308+8960], %r315;
	st.shared.u32 	[%r308+8964], %r316;
	ld.local.v4.u32 	{%r317, %r318, %r319, %r320}, [%rd36+32];
	st.shared.u32 	[%r308+9216], %r317;
	st.shared.u32 	[%r308+9220], %r318;
	st.shared.u32 	[%r308+9472], %r319;
	st.shared.u32 	[%r308+9476], %r320;
	ld.local.v4.u32 	{%r321, %r322, %r323, %r324}, [%rd36+48];
	st.shared.u32 	[%r308+9728], %r321;
	st.shared.u32 	[%r308+9732], %r322;
	st.shared.u32 	[%r308+9984], %r323;
	st.shared.u32 	[%r308+9988], %r324;
	ld.local.v4.u32 	{%r325, %r326, %r327, %r328}, [%rd36+64];
	st.shared.u32 	[%r308+10240], %r325;
	st.shared.u32 	[%r308+10244], %r326;
	st.shared.u32 	[%r308+10496], %r327;
	st.shared.u32 	[%r308+10500], %r328;
	ld.local.v4.u32 	{%r329, %r330, %r331, %r332}, [%rd36+80];
	st.shared.u32 	[%r308+10752], %r329;
	st.shared.u32 	[%r308+10756], %r330;
	st.shared.u32 	[%r308+11008], %r331;
	st.shared.u32 	[%r308+11012], %r332;
	ld.local.v4.u32 	{%r333, %r334, %r335, %r336}, [%rd36+96];
	st.shared.u32 	[%r308+11264], %r333;
	st.shared.u32 	[%r308+11268], %r334;
	st.shared.u32 	[%r308+11520], %r335;
	st.shared.u32 	[%r308+11524], %r336;
	ld.local.v4.u32 	{%r337, %r338, %r339, %r340}, [%rd36+112];
	st.shared.u32 	[%r308+11776], %r337;
	st.shared.u32 	[%r308+11780], %r338;
	st.shared.u32 	[%r308+12032], %r339;
	st.shared.u32 	[%r308+12036], %r340;
	add.s32 	%r979, %r979, 16;
	setp.ne.s32 	%p23, %r979, %r33;
	mov.u32 	%r981, %r33;
	@%p23 bra 	$L__BB0_31;
$L__BB0_32:
	setp.eq.s32 	%p24, %r26, 0;
	@%p24 bra 	$L__BB0_42;
	setp.lt.u32 	%p25, %r27, 7;
	@%p25 bra 	$L__BB0_35;
	shl.b32 	%r341, %r981, 8;
	add.s32 	%r342, %r8, %r341;
	mul.wide.u32 	%rd37, %r981, 8;
	add.s64 	%rd38, %rd2, %rd37;
	ld.local.v2.u32 	{%r343, %r344}, [%rd38];
	st.shared.u32 	[%r342+8192], %r343;
	st.shared.u32 	[%r342+8196], %r344;
	ld.local.v2.u32 	{%r345, %r346}, [%rd38+8];
	st.shared.u32 	[%r342+8448], %r345;
	st.shared.u32 	[%r342+8452], %r346;
	ld.local.v2.u32 	{%r347, %r348}, [%rd38+16];
	st.shared.u32 	[%r342+8704], %r347;
	st.shared.u32 	[%r342+8708], %r348;
	ld.local.v2.u32 	{%r349, %r350}, [%rd38+24];
	st.shared.u32 	[%r342+8960], %r349;
	st.shared.u32 	[%r342+8964], %r350;
	ld.local.v2.u32 	{%r351, %r352}, [%rd38+32];
	st.shared.u32 	[%r342+9216], %r351;
	st.shared.u32 	[%r342+9220], %r352;
	ld.local.v2.u32 	{%r353, %r354}, [%rd38+40];
	st.shared.u32 	[%r342+9472], %r353;
	st.shared.u32 	[%r342+9476], %r354;
	ld.local.v2.u32 	{%r355, %r356}, [%rd38+48];
	st.shared.u32 	[%r342+9728], %r355;
	st.shared.u32 	[%r342+9732], %r356;
	ld.local.v2.u32 	{%r357, %r358}, [%rd38+56];
	st.shared.u32 	[%r342+9984], %r357;
	st.shared.u32 	[%r342+9988], %r358;
	add.s32 	%r981, %r981, 8;
$L__BB0_35:
	setp.eq.s32 	%p26, %r28, 0;
	@%p26 bra 	$L__BB0_42;
	setp.lt.u32 	%p27, %r29, 3;
	@%p27 bra 	$L__BB0_38;
	shl.b32 	%r359, %r981, 8;
	add.s32 	%r360, %r8, %r359;
	mul.wide.u32 	%rd39, %r981, 8;
	add.s64 	%rd40, %rd2, %rd39;
	ld.local.v2.u32 	{%r361, %r362}, [%rd40];
	st.shared.u32 	[%r360+8192], %r361;
	st.shared.u32 	[%r360+8196], %r362;
	ld.local.v2.u32 	{%r363, %r364}, [%rd40+8];
	st.shared.u32 	[%r360+8448], %r363;
	st.shared.u32 	[%r360+8452], %r364;
	ld.local.v2.u32 	{%r365, %r366}, [%rd40+16];
	st.shared.u32 	[%r360+8704], %r365;
	st.shared.u32 	[%r360+8708], %r366;
	ld.local.v2.u32 	{%r367, %r368}, [%rd40+24];
	st.shared.u32 	[%r360+8960], %r367;
	st.shared.u32 	[%r360+8964], %r368;
	add.s32 	%r981, %r981, 4;
$L__BB0_38:
	setp.eq.s32 	%p28, %r34, 0;
	@%p28 bra 	$L__BB0_42;
	setp.eq.s32 	%p29, %r34, 1;
	shl.b32 	%r369, %r981, 8;
	add.s32 	%r55, %r8, %r369;
	mul.wide.u32 	%rd41, %r981, 8;
	add.s64 	%rd3, %rd2, %rd41;
	ld.local.v2.u32 	{%r370, %r371}, [%rd3];
	st.shared.u32 	[%r55+8192], %r370;
	st.shared.u32 	[%r55+8196], %r371;
	@%p29 bra 	$L__BB0_42;
	setp.eq.s32 	%p30, %r34, 2;
	ld.local.v2.u32 	{%r372, %r373}, [%rd3+8];
	st.shared.u32 	[%r55+8448], %r372;
	st.shared.u32 	[%r55+8452], %r373;
	@%p30 bra 	$L__BB0_42;
	ld.local.v2.u32 	{%r374, %r375}, [%rd3+16];
	st.shared.u32 	[%r55+8704], %r374;
	st.shared.u32 	[%r55+8708], %r375;
$L__BB0_42:
	setp.lt.s32 	%p31, %r261, 1;
	@%p31 bra 	$L__BB0_54;
	setp.lt.u32 	%p32, %r30, 224;
	mov.b32 	%r985, 0;
	@%p32 bra 	$L__BB0_46;
	mov.b32 	%r985, 0;
	mov.u32 	%r984, %r985;
$L__BB0_45:
	.pragma "nounroll";
	add.s32 	%r378, %r985, %r261;
	shl.b32 	%r379, %r378, 3;
	add.s32 	%r380, %r8, %r379;
	shl.b32 	%r381, %r985, 3;
	add.s32 	%r382, %r7, %r381;
	ld.shared.u32 	%r383, [%r382+8192];
	ld.shared.f32 	%f81, [%r382+8196];
	st.shared.u32 	[%r380+8192], %r383;
	st.shared.f32 	[%r380+8196], %f81;
	ld.shared.u32 	%r384, [%r382+8448];
	ld.shared.f32 	%f82, [%r382+8452];
	st.shared.u32 	[%r380+8448], %r384;
	st.shared.f32 	[%r380+8452], %f82;
	ld.shared.u32 	%r385, [%r382+8704];
	ld.shared.f32 	%f83, [%r382+8708];
	st.shared.u32 	[%r380+8704], %r385;
	st.shared.f32 	[%r380+8708], %f83;
	ld.shared.u32 	%r386, [%r382+8960];
	ld.shared.f32 	%f84, [%r382+8964];
	st.shared.u32 	[%r380+8960], %r386;
	st.shared.f32 	[%r380+8964], %f84;
	ld.shared.u32 	%r387, [%r382+9216];
	ld.shared.f32 	%f85, [%r382+9220];
	st.shared.u32 	[%r380+9216], %r387;
	st.shared.f32 	[%r380+9220], %f85;
	ld.shared.u32 	%r388, [%r382+9472];
	ld.shared.f32 	%f86, [%r382+9476];
	st.shared.u32 	[%r380+9472], %r388;
	st.shared.f32 	[%r380+9476], %f86;
	ld.shared.u32 	%r389, [%r382+9728];
	ld.shared.f32 	%f87, [%r382+9732];
	st.shared.u32 	[%r380+9728], %r389;
	st.shared.f32 	[%r380+9732], %f87;
	ld.shared.u32 	%r390, [%r382+9984];
	ld.shared.f32 	%f88, [%r382+9988];
	st.shared.u32 	[%r380+9984], %r390;
	st.shared.f32 	[%r380+9988], %f88;
	add.s32 	%r985, %r985, 256;
	add.s32 	%r984, %r984, 8;
	shr.u32 	%r391, %r30, 5;
	add.s32 	%r392, %r391, 1;
	and.b32  	%r393, %r392, 268435448;
	setp.ne.s32 	%p33, %r984, %r393;
	@%p33 bra 	$L__BB0_45;
$L__BB0_46:
	setp.eq.s32 	%p34, %r31, 0;
	@%p34 bra 	$L__BB0_54;
	add.s32 	%r394, %r31, -1;
	setp.lt.u32 	%p35, %r394, 3;
	@%p35 bra 	$L__BB0_49;
	add.s32 	%r395, %r985, %r261;
	shl.b32 	%r396, %r395, 3;
	add.s32 	%r397, %r8, %r396;
	shl.b32 	%r398, %r985, 3;
	add.s32 	%r399, %r7, %r398;
	ld.shared.u32 	%r400, [%r399+8192];
	ld.shared.f32 	%f89, [%r399+8196];
	st.shared.u32 	[%r397+8192], %r400;
	st.shared.f32 	[%r397+8196], %f89;
	ld.shared.u32 	%r401, [%r399+8448];
	ld.shared.f32 	%f90, [%r399+8452];
	st.shared.u32 	[%r397+8448], %r401;
	st.shared.f32 	[%r397+8452], %f90;
	ld.shared.u32 	%r402, [%r399+8704];
	ld.shared.f32 	%f91, [%r399+8708];
	st.shared.u32 	[%r397+8704], %r402;
	st.shared.f32 	[%r397+8708], %f91;
	ld.shared.u32 	%r403, [%r399+8960];
	ld.shared.f32 	%f92, [%r399+8964];
	st.shared.u32 	[%r397+8960], %r403;
	st.shared.f32 	[%r397+8964], %f92;
	add.s32 	%r985, %r985, 128;
$L__BB0_49:
	shr.u32 	%r404, %r30, 5;
	add.s32 	%r405, %r404, 1;
	and.b32  	%r406, %r405, 3;
	setp.eq.s32 	%p36, %r406, 0;
	@%p36 bra 	$L__BB0_54;
	and.b32  	%r407, %r30, 96;
	setp.eq.s32 	%p37, %r407, 0;
	@%p37 bra 	$L__BB0_52;
	add.s32 	%r408, %r985, %r261;
	shl.b32 	%r409, %r408, 3;
	add.s32 	%r410, %r8, %r409;
	shl.b32 	%r411, %r985, 3;
	add.s32 	%r412, %r7, %r411;
	ld.shared.u32 	%r413, [%r412+8192];
	ld.shared.f32 	%f93, [%r412+8196];
	st.shared.u32 	[%r410+8192], %r413;
	st.shared.f32 	[%r410+8196], %f93;
	ld.shared.u32 	%r414, [%r412+8448];
	ld.shared.f32 	%f94, [%r412+8452];
	st.shared.u32 	[%r410+8448], %r414;
	st.shared.f32 	[%r410+8452], %f94;
	add.s32 	%r985, %r985, 64;
$L__BB0_52:
	and.b32  	%r415, %r30, 32;
	setp.ne.s32 	%p38, %r415, 0;
	@%p38 bra 	$L__BB0_54;
	add.s32 	%r416, %r985, %r261;
	shl.b32 	%r417, %r416, 3;
	add.s32 	%r418, %r8, %r417;
	shl.b32 	%r419, %r985, 3;
	add.s32 	%r420, %r7, %r419;
	ld.shared.u32 	%r421, [%r420+8192];
	ld.shared.f32 	%f95, [%r420+8196];
	st.shared.u32 	[%r418+8192], %r421;
	st.shared.f32 	[%r418+8196], %f95;
$L__BB0_54:
	setp.lt.s32 	%p39, %r261, 1;
	bar.warp.sync 	-1;
	@%p39 bra 	$L__BB0_68;
	mov.b32 	%r988, 0;
$L__BB0_56:
	setp.lt.s32 	%p40, %r24, 225;
	mov.f32 	%f413, 0f7F7FFFFF;
	mov.b32 	%r1001, -1;
	mov.b32 	%r993, 0;
	@%p40 bra 	$L__BB0_59;
	mov.f32 	%f413, 0f7F7FFFFF;
	mov.b32 	%r1001, -1;
	mov.b32 	%r993, 0;
	mov.u32 	%r991, %r993;
$L__BB0_58:
	.pragma "nounroll";
	shl.b32 	%r428, %r993, 3;
	add.s32 	%r429, %r8, %r428;
	ld.shared.f32 	%f99, [%r429+8196];
	setp.lt.f32 	%p41, %f99, %f413;
	selp.f32 	%f100, %f99, %f413, %p41;
	selp.b32 	%r430, %r993, %r1001, %p41;
	add.s32 	%r431, %r993, 32;
	ld.shared.f32 	%f101, [%r429+8452];
	setp.lt.f32 	%p42, %f101, %f100;
	selp.f32 	%f102, %f101, %f100, %p42;
	selp.b32 	%r432, %r431, %r430, %p42;
	add.s32 	%r433, %r993, 64;
	ld.shared.f32 	%f103, [%r429+8708];
	setp.lt.f32 	%p43, %f103, %f102;
	selp.f32 	%f104, %f103, %f102, %p43;
	selp.b32 	%r434, %r433, %r432, %p43;
	add.s32 	%r435, %r993, 96;
	ld.shared.f32 	%f105, [%r429+8964];
	setp.lt.f32 	%p44, %f105, %f104;
	selp.f32 	%f106, %f105, %f104, %p44;
	selp.b32 	%r436, %r435, %r434, %p44;
	add.s32 	%r437, %r993, 128;
	ld.shared.f32 	%f107, [%r429+9220];
	setp.lt.f32 	%p45, %f107, %f106;
	selp.f32 	%f108, %f107, %f106, %p45;
	selp.b32 	%r438, %r437, %r436, %p45;
	add.s32 	%r439, %r993, 160;
	ld.shared.f32 	%f109, [%r429+9476];
	setp.lt.f32 	%p46, %f109, %f108;
	selp.f32 	%f110, %f109, %f108, %p46;
	selp.b32 	%r440, %r439, %r438, %p46;
	add.s32 	%r441, %r993, 192;
	ld.shared.f32 	%f111, [%r429+9732];
	setp.lt.f32 	%p47, %f111, %f110;
	selp.f32 	%f112, %f111, %f110, %p47;
	selp.b32 	%r442, %r441, %r440, %p47;
	add.s32 	%r443, %r993, 224;
	ld.shared.f32 	%f113, [%r429+9988];
	setp.lt.f32 	%p48, %f113, %f112;
	selp.f32 	%f413, %f113, %f112, %p48;
	selp.b32 	%r1001, %r443, %r442, %p48;
	add.s32 	%r993, %r993, 256;
	add.s32 	%r991, %r991, 8;
	setp.ne.s32 	%p49, %r991, %r35;
	@%p49 bra 	$L__BB0_58;
$L__BB0_59:
	setp.eq.s32 	%p50, %r32, 0;
	@%p50 bra 	$L__BB0_67;
	add.s32 	%r445, %r32, -1;
	setp.lt.u32 	%p51, %r445, 3;
	@%p51 bra 	$L__BB0_62;
	shl.b32 	%r446, %r993, 3;
	add.s32 	%r447, %r8, %r446;
	ld.shared.f32 	%f115, [%r447+8196];
	setp.lt.f32 	%p52, %f115, %f413;
	selp.f32 	%f116, %f115, %f413, %p52;
	selp.b32 	%r448, %r993, %r1001, %p52;
	add.s32 	%r449, %r993, 32;
	ld.shared.f32 	%f117, [%r447+8452];
	setp.lt.f32 	%p53, %f117, %f116;
	selp.f32 	%f118, %f117, %f116, %p53;
	selp.b32 	%r450, %r449, %r448, %p53;
	add.s32 	%r451, %r993, 64;
	ld.shared.f32 	%f119, [%r447+8708];
	setp.lt.f32 	%p54, %f119, %f118;
	selp.f32 	%f120, %f119, %f118, %p54;
	selp.b32 	%r452, %r451, %r450, %p54;
	add.s32 	%r453, %r993, 96;
	ld.shared.f32 	%f121, [%r447+8964];
	setp.lt.f32 	%p55, %f121, %f120;
	selp.f32 	%f413, %f121, %f120, %p55;
	selp.b32 	%r1001, %r453, %r452, %p55;
	add.s32 	%r993, %r993, 128;
$L__BB0_62:
	setp.eq.s32 	%p56, %r36, 0;
	@%p56 bra 	$L__BB0_67;
	setp.eq.s32 	%p57, %r37, 0;
	@%p57 bra 	$L__BB0_65;
	shl.b32 	%r455, %r993, 3;
	add.s32 	%r456, %r8, %r455;
	ld.shared.f32 	%f123, [%r456+8196];
	setp.lt.f32 	%p58, %f123, %f413;
	selp.f32 	%f124, %f123, %f413, %p58;
	selp.b32 	%r457, %r993, %r1001, %p58;
	add.s32 	%r458, %r993, 32;
	ld.shared.f32 	%f125, [%r456+8452];
	setp.lt.f32 	%p59, %f125, %f124;
	selp.f32 	%f413, %f125, %f124, %p59;
	selp.b32 	%r1001, %r458, %r457, %p59;
	add.s32 	%r993, %r993, 64;
$L__BB0_65:
	setp.ne.s32 	%p60, %r38, 0;
	@%p60 bra 	$L__BB0_67;
	shl.b32 	%r459, %r993, 3;
	add.s32 	%r460, %r8, %r459;
	ld.shared.f32 	%f126, [%r460+8196];
	setp.lt.f32 	%p61, %f126, %f413;
	selp.f32 	%f413, %f126, %f413, %p61;
	selp.b32 	%r1001, %r993, %r1001, %p61;
$L__BB0_67:
	mov.b32 	%r461, %f413;
	shfl.sync.down.b32	%r462|%p62, %r461, 16, 31, -1;
	mov.b32 	%f127, %r462;
	shfl.sync.down.b32	%r463|%p63, %r1001, 16, 31, -1;
	setp.gt.f32 	%p64, %f413, %f127;
	selp.f32 	%f128, %f127, %f413, %p64;
	selp.b32 	%r464, %r463, %r1001, %p64;
	mov.b32 	%r465, %f128;
	shfl.sync.down.b32	%r466|%p65, %r465, 8, 31, -1;
	mov.b32 	%f129, %r466;
	shfl.sync.down.b32	%r467|%p66, %r464, 8, 31, -1;
	setp.gt.f32 	%p67, %f128, %f129;
	selp.f32 	%f130, %f129, %f128, %p67;
	selp.b32 	%r468, %r467, %r464, %p67;
	mov.b32 	%r469, %f130;
	shfl.sync.down.b32	%r470|%p68, %r469, 4, 31, -1;
	mov.b32 	%f131, %r470;
	shfl.sync.down.b32	%r471|%p69, %r468, 4, 31, -1;
	setp.gt.f32 	%p70, %f130, %f131;
	selp.f32 	%f132, %f131, %f130, %p70;
	selp.b32 	%r472, %r471, %r468, %p70;
	mov.b32 	%r473, %f132;
	shfl.sync.down.b32	%r474|%p71, %r473, 2, 31, -1;
	mov.b32 	%f133, %r474;
	shfl.sync.down.b32	%r475|%p72, %r472, 2, 31, -1;
	setp.gt.f32 	%p73, %f132, %f133;
	selp.f32 	%f134, %f133, %f132, %p73;
	selp.b32 	%r476, %r475, %r472, %p73;
	mov.b32 	%r477, %f134;
	shfl.sync.down.b32	%r478|%p74, %r477, 1, 31, -1;
	mov.b32 	%f135, %r478;
	shfl.sync.down.b32	%r479|%p75, %r476, 1, 31, -1;
	setp.gt.f32 	%p76, %f134, %f135;
	selp.b32 	%r480, %r479, %r476, %p76;
	shl.b32 	%r481, %r988, 3;
	add.s32 	%r482, %r7, %r481;
	shl.b32 	%r483, %r480, 3;
	add.s32 	%r484, %r8, %r483;
	ld.shared.u32 	%r485, [%r484+8192];
	ld.shared.f32 	%f136, [%r484+8196];
	st.shared.u32 	[%r482+8192], %r485;
	st.shared.f32 	[%r482+8196], %f136;
	mov.b32 	%r486, 2139095039;
	st.shared.u32 	[%r484+8196], %r486;
	bar.warp.sync 	-1;
	add.s32 	%r988, %r988, 1;
	setp.eq.s32 	%p77, %r988, %r261;
	@%p77 bra 	$L__BB0_68;
	bra.uni 	$L__BB0_56;
$L__BB0_68:
	setp.lt.s32 	%p78, %r261, 32;
	@%p78 bra 	$L__BB0_82;
	setp.lt.u32 	%p79, %r25, 15;
	mov.b32 	%r1004, 0;
	@%p79 bra 	$L__BB0_72;
	mov.b32 	%r1002, 0;
$L__BB0_71:
	.pragma "nounroll";
	mul.wide.u32 	%rd42, %r1002, 8;
	add.s64 	%rd43, %rd2, %rd42;
	shl.b32 	%r489, %r1002, 8;
	add.s32 	%r490, %r7, %r489;
	ld.shared.u32 	%r491, [%r490+8192];
	ld.shared.u32 	%r492, [%r490+8196];
	ld.shared.u32 	%r493, [%r490+8448];
	ld.shared.u32 	%r494, [%r490+8452];
	st.local.v4.u32 	[%rd43], {%r491, %r492, %r493, %r494};
	ld.shared.u32 	%r495, [%r490+8704];
	ld.shared.u32 	%r496, [%r490+8708];
	ld.shared.u32 	%r497, [%r490+8960];
	ld.shared.u32 	%r498, [%r490+8964];
	st.local.v4.u32 	[%rd43+16], {%r495, %r496, %r497, %r498};
	ld.shared.u32 	%r499, [%r490+9216];
	ld.shared.u32 	%r500, [%r490+9220];
	ld.shared.u32 	%r501, [%r490+9472];
	ld.shared.u32 	%r502, [%r490+9476];
	st.local.v4.u32 	[%rd43+32], {%r499, %r500, %r501, %r502};
	ld.shared.u32 	%r503, [%r490+9728];
	ld.shared.u32 	%r504, [%r490+9732];
	ld.shared.u32 	%r505, [%r490+9984];
	ld.shared.u32 	%r506, [%r490+9988];
	st.local.v4.u32 	[%rd43+48], {%r503, %r504, %r505, %r506};
	ld.shared.u32 	%r507, [%r490+10240];
	ld.shared.u32 	%r508, [%r490+10244];
	ld.shared.u32 	%r509, [%r490+10496];
	ld.shared.u32 	%r510, [%r490+10500];
	st.local.v4.u32 	[%rd43+64], {%r507, %r508, %r509, %r510};
	ld.shared.u32 	%r511, [%r490+10752];
	ld.shared.u32 	%r512, [%r490+10756];
	ld.shared.u32 	%r513, [%r490+11008];
	ld.shared.u32 	%r514, [%r490+11012];
	st.local.v4.u32 	[%rd43+80], {%r511, %r512, %r513, %r514};
	ld.shared.u32 	%r515, [%r490+11264];
	ld.shared.u32 	%r516, [%r490+11268];
	ld.shared.u32 	%r517, [%r490+11520];
	ld.shared.u32 	%r518, [%r490+11524];
	st.local.v4.u32 	[%rd43+96], {%r515, %r516, %r517, %r518};
	ld.shared.u32 	%r519, [%r490+11776];
	ld.shared.u32 	%r520, [%r490+11780];
	ld.shared.u32 	%r521, [%r490+12032];
	ld.shared.u32 	%r522, [%r490+12036];
	st.local.v4.u32 	[%rd43+112], {%r519, %r520, %r521, %r522};
	add.s32 	%r1002, %r1002, 16;
	setp.ne.s32 	%p80, %r1002, %r33;
	mov.u32 	%r1004, %r33;
	@%p80 bra 	$L__BB0_71;
$L__BB0_72:
	setp.eq.s32 	%p81, %r26, 0;
	@%p81 bra 	$L__BB0_82;
	setp.lt.u32 	%p82, %r27, 7;
	@%p82 bra 	$L__BB0_75;
	mul.wide.u32 	%rd44, %r1004, 8;
	add.s64 	%rd45, %rd2, %rd44;
	shl.b32 	%r523, %r1004, 8;
	add.s32 	%r524, %r7, %r523;
	ld.shared.u32 	%r525, [%r524+8192];
	ld.shared.u32 	%r526, [%r524+8196];
	st.local.v2.u32 	[%rd45], {%r525, %r526};
	ld.shared.u32 	%r527, [%r524+8448];
	ld.shared.u32 	%r528, [%r524+8452];
	st.local.v2.u32 	[%rd45+8], {%r527, %r528};
	ld.shared.u32 	%r529, [%r524+8704];
	ld.shared.u32 	%r530, [%r524+8708];
	st.local.v2.u32 	[%rd45+16], {%r529, %r530};
	ld.shared.u32 	%r531, [%r524+8960];
	ld.shared.u32 	%r532, [%r524+8964];
	st.local.v2.u32 	[%rd45+24], {%r531, %r532};
	ld.shared.u32 	%r533, [%r524+9216];
	ld.shared.u32 	%r534, [%r524+9220];
	st.local.v2.u32 	[%rd45+32], {%r533, %r534};
	ld.shared.u32 	%r535, [%r524+9472];
	ld.shared.u32 	%r536, [%r524+9476];
	st.local.v2.u32 	[%rd45+40], {%r535, %r536};
	ld.shared.u32 	%r537, [%r524+9728];
	ld.shared.u32 	%r538, [%r524+9732];
	st.local.v2.u32 	[%rd45+48], {%r537, %r538};
	ld.shared.u32 	%r539, [%r524+9984];
	ld.shared.u32 	%r540, [%r524+9988];
	st.local.v2.u32 	[%rd45+56], {%r539, %r540};
	add.s32 	%r1004, %r1004, 8;
$L__BB0_75:
	setp.eq.s32 	%p83, %r28, 0;
	@%p83 bra 	$L__BB0_82;
	setp.lt.u32 	%p84, %r29, 3;
	@%p84 bra 	$L__BB0_78;
	mul.wide.u32 	%rd46, %r1004, 8;
	add.s64 	%rd47, %rd2, %rd46;
	shl.b32 	%r541, %r1004, 8;
	add.s32 	%r542, %r7, %r541;
	ld.shared.u32 	%r543, [%r542+8192];
	ld.shared.u32 	%r544, [%r542+8196];
	st.local.v2.u32 	[%rd47], {%r543, %r544};
	ld.shared.u32 	%r545, [%r542+8448];
	ld.shared.u32 	%r546, [%r542+8452];
	st.local.v2.u32 	[%rd47+8], {%r545, %r546};
	ld.shared.u32 	%r547, [%r542+8704];
	ld.shared.u32 	%r548, [%r542+8708];
	st.local.v2.u32 	[%rd47+16], {%r547, %r548};
	ld.shared.u32 	%r549, [%r542+8960];
	ld.shared.u32 	%r550, [%r542+8964];
	st.local.v2.u32 	[%rd47+24], {%r549, %r550};
	add.s32 	%r1004, %r1004, 4;
$L__BB0_78:
	setp.eq.s32 	%p85, %r34, 0;
	@%p85 bra 	$L__BB0_82;
	setp.eq.s32 	%p86, %r34, 1;
	mul.wide.u32 	%rd48, %r1004, 8;
	add.s64 	%rd4, %rd2, %rd48;
	shl.b32 	%r551, %r1004, 8;
	add.s32 	%r95, %r7, %r551;
	ld.shared.u32 	%r552, [%r95+8192];
	ld.shared.u32 	%r553, [%r95+8196];
	st.local.v2.u32 	[%rd4], {%r552, %r553};
	@%p86 bra 	$L__BB0_82;
	setp.eq.s32 	%p87, %r34, 2;
	ld.shared.u32 	%r554, [%r95+8448];
	ld.shared.u32 	%r555, [%r95+8452];
	st.local.v2.u32 	[%rd4+8], {%r554, %r555};
	@%p87 bra 	$L__BB0_82;
	ld.shared.u32 	%r556, [%r95+8704];
	ld.shared.u32 	%r557, [%r95+8708];
	st.local.v2.u32 	[%rd4+16], {%r556, %r557};
$L__BB0_82:
	setp.lt.s32 	%p88, %r261, 32;
	bar.warp.sync 	-1;
	mov.b32 	%r558, 0;
	st.shared.u32 	[%r9+8192], %r558;
	mov.f32 	%f421, 0fFF7FFFFF;
	@%p88 bra 	$L__BB0_97;
	setp.lt.u32 	%p89, %r25, 15;
	mov.f32 	%f421, 0fFF7FFFFF;
	mov.b32 	%r1007, 0;
	@%p89 bra 	$L__BB0_86;
	mov.f32 	%f421, 0fFF7FFFFF;
	mov.b32 	%r1009, 0;
$L__BB0_85:
	.pragma "nounroll";
	mul.wide.u32 	%rd49, %r1009, 8;
	add.s64 	%rd50, %rd2, %rd49;
	ld.local.f32 	%f141, [%rd50+4];
	setp.gt.f32 	%p90, %f141, %f421;
	selp.f32 	%f142, %f141, %f421, %p90;
	ld.local.f32 	%f143, [%rd50+12];
	.pragma "used_bytes_mask 61680";
	ld.local.v4.f32 	{%f144, %f145, %f146, %f147}, [%rd50+16];
	setp.gt.f32 	%p91, %f143, %f142;
	selp.f32 	%f148, %f143, %f142, %p91;
	setp.gt.f32 	%p92, %f145, %f148;
	selp.f32 	%f149, %f145, %f148, %p92;
	.pragma "used_bytes_mask 61680";
	ld.local.v4.f32 	{%f150, %f151, %f152, %f153}, [%rd50+32];
	setp.gt.f32 	%p93, %f147, %f149;
	selp.f32 	%f154, %f147, %f149, %p93;
	setp.gt.f32 	%p94, %f151, %f154;
	selp.f32 	%f155, %f151, %f154, %p94;
	.pragma "used_bytes_mask 61680";
	ld.local.v4.f32 	{%f156, %f157, %f158, %f159}, [%rd50+48];
	setp.gt.f32 	%p95, %f153, %f155;
	selp.f32 	%f160, %f153, %f155, %p95;
	setp.gt.f32 	%p96, %f157, %f160;
	selp.f32 	%f161, %f157, %f160, %p96;
	.pragma "used_bytes_mask 61680";
	ld.local.v4.f32 	{%f162, %f163, %f164, %f165}, [%rd50+64];
	setp.gt.f32 	%p97, %f159, %f161;
	selp.f32 	%f166, %f159, %f161, %p97;
	setp.gt.f32 	%p98, %f163, %f166;
	selp.f32 	%f167, %f163, %f166, %p98;
	.pragma "used_bytes_mask 61680";
	ld.local.v4.f32 	{%f168, %f169, %f170, %f171}, [%rd50+80];
	setp.gt.f32 	%p99, %f165, %f167;
	selp.f32 	%f172, %f165, %f167, %p99;
	setp.gt.f32 	%p100, %f169, %f172;
	selp.f32 	%f173, %f169, %f172, %p100;
	.pragma "used_bytes_mask 61680";
	ld.local.v4.f32 	{%f174, %f175, %f176, %f177}, [%rd50+96];
	setp.gt.f32 	%p101, %f171, %f173;
	selp.f32 	%f178, %f171, %f173, %p101;
	setp.gt.f32 	%p102, %f175, %f178;
	selp.f32 	%f179, %f175, %f178, %p102;
	.pragma "used_bytes_mask 61680";
	ld.local.v4.f32 	{%f180, %f181, %f182, %f183}, [%rd50+112];
	setp.gt.f32 	%p103, %f177, %f179;
	selp.f32 	%f184, %f177, %f179, %p103;
	setp.gt.f32 	%p104, %f181, %f184;
	selp.f32 	%f185, %f181, %f184, %p104;
	setp.gt.f32 	%p105, %f183, %f185;
	selp.f32 	%f421, %f183, %f185, %p105;
	add.s32 	%r1009, %r1009, 16;
	setp.eq.s32 	%p106, %r1009, %r33;
	mov.u32 	%r1007, %r33;
	@%p106 bra 	$L__BB0_86;
	bra.uni 	$L__BB0_85;
$L__BB0_86:
	setp.eq.s32 	%p107, %r26, 0;
	@%p107 bra 	$L__BB0_97;
	setp.lt.u32 	%p108, %r27, 7;
	@%p108 bra 	$L__BB0_89;
	mul.wide.u32 	%rd51, %r1007, 8;
	add.s64 	%rd52, %rd2, %rd51;
	ld.local.f32 	%f187, [%rd52+4];
	setp.gt.f32 	%p109, %f187, %f421;
	selp.f32 	%f188, %f187, %f421, %p109;
	ld.local.f32 	%f189, [%rd52+12];
	setp.gt.f32 	%p110, %f189, %f188;
	selp.f32 	%f190, %f189, %f188, %p110;
	ld.local.f32 	%f191, [%rd52+20];
	setp.gt.f32 	%p111, %f191, %f190;
	selp.f32 	%f192, %f191, %f190, %p111;
	ld.local.f32 	%f193, [%rd52+28];
	setp.gt.f32 	%p112, %f193, %f192;
	selp.f32 	%f194, %f193, %f192, %p112;
	ld.local.f32 	%f195, [%rd52+36];
	setp.gt.f32 	%p113, %f195, %f194;
	selp.f32 	%f196, %f195, %f194, %p113;
	ld.local.f32 	%f197, [%rd52+44];
	setp.gt.f32 	%p114, %f197, %f196;
	selp.f32 	%f198, %f197, %f196, %p114;
	ld.local.f32 	%f199, [%rd52+52];
	setp.gt.f32 	%p115, %f199, %f198;
	selp.f32 	%f200, %f199, %f198, %p115;
	ld.local.f32 	%f201, [%rd52+60];
	setp.gt.f32 	%p116, %f201, %f200;
	selp.f32 	%f421, %f201, %f200, %p116;
	add.s32 	%r1007, %r1007, 8;
$L__BB0_89:
	setp.eq.s32 	%p117, %r28, 0;
	@%p117 bra 	$L__BB0_97;
	setp.lt.u32 	%p118, %r29, 3;
	@%p118 bra 	$L__BB0_92;
	mul.wide.u32 	%rd53, %r1007, 8;
	add.s64 	%rd54, %rd2, %rd53;
	ld.local.f32 	%f203, [%rd54+4];
	setp.gt.f32 	%p119, %f203, %f421;
	selp.f32 	%f204, %f203, %f421, %p119;
	ld.local.f32 	%f205, [%rd54+12];
	setp.gt.f32 	%p120, %f205, %f204;
	selp.f32 	%f206, %f205, %f204, %p120;
	ld.local.f32 	%f207, [%rd54+20];
	setp.gt.f32 	%p121, %f207, %f206;
	selp.f32 	%f208, %f207, %f206, %p121;
	ld.local.f32 	%f209, [%rd54+28];
	setp.gt.f32 	%p122, %f209, %f208;
	selp.f32 	%f421, %f209, %f208, %p122;
	add.s32 	%r1007, %r1007, 4;
$L__BB0_92:
	setp.eq.s32 	%p123, %r34, 0;
	@%p123 bra 	$L__BB0_97;
	setp.eq.s32 	%p124, %r34, 1;
	mul.wide.u32 	%rd55, %r1007, 8;
	add.s64 	%rd56, %rd2, %rd55;
	add.s64 	%rd5, %rd56, 4;
	ld.local.f32 	%f210, [%rd56+4];
	setp.gt.f32 	%p125, %f210, %f421;
	selp.f32 	%f421, %f210, %f421, %p125;
	@%p124 bra 	$L__BB0_97;
	setp.eq.s32 	%p126, %r34, 2;
	ld.local.f32 	%f211, [%rd5+8];
	setp.gt.f32 	%p127, %f211, %f421;
	selp.f32 	%f421, %f211, %f421, %p127;
	@%p126 bra 	$L__BB0_97;
	ld.local.f32 	%f28, [%rd5+16];
	setp.leu.f32 	%p128, %f28, %f421;
	@%p128 bra 	$L__BB0_97;
	mov.f32 	%f421, %f28;
$L__BB0_97:
	mov.b32 	%r561, %f421;
	shfl.sync.down.b32	%r562|%p129, %r561, 16, 31, -1;
	mov.b32 	%f212, %r562;
	setp.lt.f32 	%p130, %f421, %f212;
	selp.f32 	%f213, %f212, %f421, %p130;
	mov.b32 	%r563, %f213;
	shfl.sync.down.b32	%r564|%p131, %r563, 8, 31, -1;
	mov.b32 	%f214, %r564;
	setp.lt.f32 	%p132, %f213, %f214;
	selp.f32 	%f215, %f214, %f213, %p132;
	mov.b32 	%r565, %f215;
	shfl.sync.down.b32	%r566|%p133, %r565, 4, 31, -1;
	mov.b32 	%f216, %r566;
	setp.lt.f32 	%p134, %f215, %f216;
	selp.f32 	%f217, %f216, %f215, %p134;
	mov.b32 	%r567, %f217;
	shfl.sync.down.b32	%r568|%p135, %r567, 2, 31, -1;
	mov.b32 	%f218, %r568;
	setp.lt.f32 	%p136, %f217, %f218;
	selp.f32 	%f219, %f218, %f217, %p136;
	mov.b32 	%r569, %f219;
	shfl.sync.down.b32	%r570|%p137, %r569, 1, 31, -1;
	mov.b32 	%f220, %r570;
	setp.lt.f32 	%p138, %f219, %f220;
	selp.f32 	%f423, %f220, %f219, %p138;
$L__BB0_98:
	bar.warp.sync 	-1;
$L__BB0_99:
	add.s32 	%r978, %r978, 32;
	setp.lt.s32 	%p139, %r978, %r43;
	@%p139 bra 	$L__BB0_23;
$L__BB0_100:
	bar.sync 	0;
	setp.lt.s32 	%p140, %r42, %r260;
	mov.u32 	%r976, %r42;
	@%p140 bra 	$L__BB0_18;
$L__BB0_101:
	bar.warp.sync 	-1;
	ld.shared.u32 	%r104, [%r9+8192];
	setp.gt.s32 	%p141, %r104, 0;
	@%p141 bra 	$L__BB0_136;
	setp.lt.s32 	%p142, %r261, 32;
	@%p142 bra 	$L__BB0_115;
	add.s32 	%r572, %r10, -1;
	and.b32  	%r105, %r10, 15;
	setp.lt.u32 	%p143, %r572, 15;
	mov.b32 	%r1045, 0;
	@%p143 bra 	$L__BB0_106;
	and.b32  	%r1045, %r10, 67108848;
	mov.b32 	%r1044, 0;
	shl.b32 	%r574, %r1071, 3;
$L__BB0_105:
	.pragma "nounroll";
	shl.b32 	%r575, %r1044, 8;
	or.b32  	%r576, %r575, %r574;
	add.s32 	%r577, %r8, %r576;
	mul.wide.u32 	%rd57, %r1044, 8;
	add.s64 	%rd58, %rd2, %rd57;
	ld.local.v4.u32 	{%r578, %r579, %r580, %r581}, [%rd58];
	st.shared.u32 	[%r577+8192], %r578;
	st.shared.u32 	[%r577+8196], %r579;
	st.shared.u32 	[%r577+8448], %r580;
	st.shared.u32 	[%r577+8452], %r581;
	ld.local.v4.u32 	{%r582, %r583, %r584, %r585}, [%rd58+16];
	st.shared.u32 	[%r577+8704], %r582;
	st.shared.u32 	[%r577+8708], %r583;
	st.shared.u32 	[%r577+8960], %r584;
	st.shared.u32 	[%r577+8964], %r585;
	ld.local.v4.u32 	{%r586, %r587, %r588, %r589}, [%rd58+32];
	st.shared.u32 	[%r577+9216], %r586;
	st.shared.u32 	[%r577+9220], %r587;
	st.shared.u32 	[%r577+9472], %r588;
	st.shared.u32 	[%r577+9476], %r589;
	ld.local.v4.u32 	{%r590, %r591, %r592, %r593}, [%rd58+48];
	st.shared.u32 	[%r577+9728], %r590;
	st.shared.u32 	[%r577+9732], %r591;
	st.shared.u32 	[%r577+9984], %r592;
	st.shared.u32 	[%r577+9988], %r593;
	ld.local.v4.u32 	{%r594, %r595, %r596, %r597}, [%rd58+64];
	st.shared.u32 	[%r577+10240], %r594;
	st.shared.u32 	[%r577+10244], %r595;
	st.shared.u32 	[%r577+10496], %r596;
	st.shared.u32 	[%r577+10500], %r597;
	ld.local.v4.u32 	{%r598, %r599, %r600, %r601}, [%rd58+80];
	st.shared.u32 	[%r577+10752], %r598;
	st.shared.u32 	[%r577+10756], %r599;
	st.shared.u32 	[%r577+11008], %r600;
	st.shared.u32 	[%r577+11012], %r601;
	ld.local.v4.u32 	{%r602, %r603, %r604, %r605}, [%rd58+96];
	st.shared.u32 	[%r577+11264], %r602;
	st.shared.u32 	[%r577+11268], %r603;
	st.shared.u32 	[%r577+11520], %r604;
	st.shared.u32 	[%r577+11524], %r605;
	ld.local.v4.u32 	{%r606, %r607, %r608, %r609}, [%rd58+112];
	st.shared.u32 	[%r577+11776], %r606;
	st.shared.u32 	[%r577+11780], %r607;
	st.shared.u32 	[%r577+12032], %r608;
	st.shared.u32 	[%r577+12036], %r609;
	add.s32 	%r1044, %r1044, 16;
	setp.ne.s32 	%p144, %r1044, %r1045;
	@%p144 bra 	$L__BB0_105;
$L__BB0_106:
	setp.eq.s32 	%p145, %r105, 0;
	@%p145 bra 	$L__BB0_115;
	and.b32  	%r195, %r10, 7;
	setp.lt.u32 	%p146, %r105, 8;
	@%p146 bra 	$L__BB0_109;
	shl.b32 	%r610, %r1071, 3;
	shl.b32 	%r611, %r1045, 8;
	or.b32  	%r612, %r611, %r610;
	add.s32 	%r613, %r8, %r612;
	mul.wide.u32 	%rd59, %r1045, 8;
	add.s64 	%rd60, %rd2, %rd59;
	ld.local.v2.u32 	{%r614, %r615}, [%rd60];
	st.shared.u32 	[%r613+8192], %r614;
	st.shared.u32 	[%r613+8196], %r615;
	ld.local.v2.u32 	{%r616, %r617}, [%rd60+8];
	st.shared.u32 	[%r613+8448], %r616;
	st.shared.u32 	[%r613+8452], %r617;
	ld.local.v2.u32 	{%r618, %r619}, [%rd60+16];
	st.shared.u32 	[%r613+8704], %r618;
	st.shared.u32 	[%r613+8708], %r619;
	ld.local.v2.u32 	{%r620, %r621}, [%rd60+24];
	st.shared.u32 	[%r613+8960], %r620;
	st.shared.u32 	[%r613+8964], %r621;
	ld.local.v2.u32 	{%r622, %r623}, [%rd60+32];
	st.shared.u32 	[%r613+9216], %r622;
	st.shared.u32 	[%r613+9220], %r623;
	ld.local.v2.u32 	{%r624, %r625}, [%rd60+40];
	st.shared.u32 	[%r613+9472], %r624;
	st.shared.u32 	[%r613+9476], %r625;
	ld.local.v2.u32 	{%r626, %r627}, [%rd60+48];
	st.shared.u32 	[%r613+9728], %r626;
	st.shared.u32 	[%r613+9732], %r627;
	ld.local.v2.u32 	{%r628, %r629}, [%rd60+56];
	st.shared.u32 	[%r613+9984], %r628;
	st.shared.u32 	[%r613+9988], %r629;
	add.s32 	%r1045, %r1045, 8;
$L__BB0_109:
	setp.eq.s32 	%p147, %r195, 0;
	@%p147 bra 	$L__BB0_115;
	and.b32  	%r198, %r10, 3;
	setp.lt.u32 	%p148, %r195, 4;
	@%p148 bra 	$L__BB0_112;
	shl.b32 	%r630, %r1071, 3;
	shl.b32 	%r631, %r1045, 8;
	or.b32  	%r632, %r631, %r630;
	add.s32 	%r633, %r8, %r632;
	mul.wide.u32 	%rd61, %r1045, 8;
	add.s64 	%rd62, %rd2, %rd61;
	ld.local.v2.u32 	{%r634, %r635}, [%rd62];
	st.shared.u32 	[%r633+8192], %r634;
	st.shared.u32 	[%r633+8196], %r635;
	ld.local.v2.u32 	{%r636, %r637}, [%rd62+8];
	st.shared.u32 	[%r633+8448], %r636;
	st.shared.u32 	[%r633+8452], %r637;
	ld.local.v2.u32 	{%r638, %r639}, [%rd62+16];
	st.shared.u32 	[%r633+8704], %r638;
	st.shared.u32 	[%r633+8708], %r639;
	ld.local.v2.u32 	{%r640, %r641}, [%rd62+24];
	st.shared.u32 	[%r633+8960], %r640;
	st.shared.u32 	[%r633+8964], %r641;
	add.s32 	%r1045, %r1045, 4;
$L__BB0_112:
	setp.eq.s32 	%p149, %r198, 0;
	@%p149 bra 	$L__BB0_115;
	mov.b32 	%r1049, 0;
	shl.b32 	%r643, %r1071, 3;
$L__BB0_114:
	.pragma "nounroll";
	shl.b32 	%r644, %r1045, 8;
	or.b32  	%r645, %r644, %r643;
	add.s32 	%r646, %r8, %r645;
	mul.wide.u32 	%rd63, %r1045, 8;
	add.s64 	%rd64, %rd2, %rd63;
	ld.local.v2.u32 	{%r647, %r648}, [%rd64];
	st.shared.u32 	[%r646+8192], %r647;
	st.shared.u32 	[%r646+8196], %r648;
	add.s32 	%r1045, %r1045, 1;
	add.s32 	%r1049, %r1049, 1;
	setp.ne.s32 	%p150, %r1049, %r198;
	@%p150 bra 	$L__BB0_114;
$L__BB0_115:
	bar.warp.sync 	-1;
	setp.lt.s32 	%p151, %r261, 1;
	@%p151 bra 	$L__BB0_132;
	not.b32 	%r650, %r1071;
	add.s32 	%r205, %r261, %r650;
	shr.u32 	%r651, %r205, 5;
	add.s32 	%r652, %r651, 1;
	and.b32  	%r206, %r652, 7;
	add.s32 	%r207, %r206, -1;
	and.b32  	%r208, %r652, 268435448;
	and.b32  	%r209, %r652, 3;
	and.b32  	%r210, %r205, 96;
	and.b32  	%r211, %r205, 32;
	mov.b32 	%r1050, 0;
$L__BB0_117:
	setp.ge.s32 	%p152, %r1071, %r261;
	mov.b32 	%r1063, -1;
	mov.f32 	%f449, 0f7F7FFFFF;
	@%p152 bra 	$L__BB0_129;
	setp.lt.u32 	%p153, %r205, 224;
	mov.f32 	%f449, 0f7F7FFFFF;
	mov.b32 	%r1063, -1;
	mov.u32 	%r1060, %r1071;
	@%p153 bra 	$L__BB0_121;
	mov.b32 	%r1062, 0;
	mov.f32 	%f449, 0f7F7FFFFF;
	mov.b32 	%r1063, -1;
	mov.u32 	%r1060, %r1071;
$L__BB0_120:
	.pragma "nounroll";
	shl.b32 	%r658, %r1060, 3;
	add.s32 	%r659, %r8, %r658;
	ld.shared.f32 	%f225, [%r659+8196];
	setp.lt.f32 	%p154, %f225, %f449;
	selp.f32 	%f226, %f225, %f449, %p154;
	selp.b32 	%r660, %r1060, %r1063, %p154;
	add.s32 	%r661, %r1060, 32;
	ld.shared.f32 	%f227, [%r659+8452];
	setp.lt.f32 	%p155, %f227, %f226;
	selp.f32 	%f228, %f227, %f226, %p155;
	selp.b32 	%r662, %r661, %r660, %p155;
	add.s32 	%r663, %r1060, 64;
	ld.shared.f32 	%f229, [%r659+8708];
	setp.lt.f32 	%p156, %f229, %f228;
	selp.f32 	%f230, %f229, %f228, %p156;
	selp.b32 	%r664, %r663, %r662, %p156;
	add.s32 	%r665, %r1060, 96;
	ld.shared.f32 	%f231, [%r659+8964];
	setp.lt.f32 	%p157, %f231, %f230;
	selp.f32 	%f232, %f231, %f230, %p157;
	selp.b32 	%r666, %r665, %r664, %p157;
	add.s32 	%r667, %r1060, 128;
	ld.shared.f32 	%f233, [%r659+9220];
	setp.lt.f32 	%p158, %f233, %f232;
	selp.f32 	%f234, %f233, %f232, %p158;
	selp.b32 	%r668, %r667, %r666, %p158;
	add.s32 	%r669, %r1060, 160;
	ld.shared.f32 	%f235, [%r659+9476];
	setp.lt.f32 	%p159, %f235, %f234;
	selp.f32 	%f236, %f235, %f234, %p159;
	selp.b32 	%r670, %r669, %r668, %p159;
	add.s32 	%r671, %r1060, 192;
	ld.shared.f32 	%f237, [%r659+9732];
	setp.lt.f32 	%p160, %f237, %f236;
	selp.f32 	%f238, %f237, %f236, %p160;
	selp.b32 	%r672, %r671, %r670, %p160;
	add.s32 	%r673, %r1060, 224;
	ld.shared.f32 	%f239, [%r659+9988];
	setp.lt.f32 	%p161, %f239, %f238;
	selp.f32 	%f449, %f239, %f238, %p161;
	selp.b32 	%r1063, %r673, %r672, %p161;
	add.s32 	%r1060, %r1060, 256;
	add.s32 	%r1062, %r1062, 8;
	setp.eq.s32 	%p162, %r1062, %r208;
	@%p162 bra 	$L__BB0_121;
	bra.uni 	$L__BB0_120;
$L__BB0_121:
	setp.eq.s32 	%p163, %r206, 0;
	@%p163 bra 	$L__BB0_129;
	setp.lt.u32 	%p164, %r207, 3;
	@%p164 bra 	$L__BB0_124;
	shl.b32 	%r675, %r1060, 3;
	add.s32 	%r676, %r8, %r675;
	ld.shared.f32 	%f241, [%r676+8196];
	setp.lt.f32 	%p165, %f241, %f449;
	selp.f32 	%f242, %f241, %f449, %p165;
	selp.b32 	%r677, %r1060, %r1063, %p165;
	add.s32 	%r678, %r1060, 32;
	ld.shared.f32 	%f243, [%r676+8452];
	setp.lt.f32 	%p166, %f243, %f242;
	selp.f32 	%f244, %f243, %f242, %p166;
	selp.b32 	%r679, %r678, %r677, %p166;
	add.s32 	%r680, %r1060, 64;
	ld.shared.f32 	%f245, [%r676+8708];
	setp.lt.f32 	%p167, %f245, %f244;
	selp.f32 	%f246, %f245, %f244, %p167;
	selp.b32 	%r681, %r680, %r679, %p167;
	add.s32 	%r682, %r1060, 96;
	ld.shared.f32 	%f247, [%r676+8964];
	setp.lt.f32 	%p168, %f247, %f246;
	selp.f32 	%f449, %f247, %f246, %p168;
	selp.b32 	%r1063, %r682, %r681, %p168;
	add.s32 	%r1060, %r1060, 128;
$L__BB0_124:
	setp.eq.s32 	%p169, %r209, 0;
	@%p169 bra 	$L__BB0_129;
	setp.eq.s32 	%p170, %r210, 0;
	@%p170 bra 	$L__BB0_127;
	shl.b32 	%r684, %r1060, 3;
	add.s32 	%r685, %r8, %r684;
	ld.shared.f32 	%f249, [%r685+8196];
	setp.lt.f32 	%p171, %f249, %f449;
	selp.f32 	%f250, %f249, %f449, %p171;
	selp.b32 	%r686, %r1060, %r1063, %p171;
	add.s32 	%r687, %r1060, 32;
	ld.shared.f32 	%f251, [%r685+8452];
	setp.lt.f32 	%p172, %f251, %f250;
	selp.f32 	%f449, %f251, %f250, %p172;
	selp.b32 	%r1063, %r687, %r686, %p172;
	add.s32 	%r1060, %r1060, 64;
$L__BB0_127:
	setp.ne.s32 	%p173, %r211, 0;
	@%p173 bra 	$L__BB0_129;
	shl.b32 	%r688, %r1060, 3;
	add.s32 	%r689, %r8, %r688;
	ld.shared.f32 	%f252, [%r689+8196];
	setp.lt.f32 	%p174, %f252, %f449;
	selp.f32 	%f449, %f252, %f449, %p174;
	selp.b32 	%r1063, %r1060, %r1063, %p174;
$L__BB0_129:
	setp.ne.s32 	%p175, %r1071, 0;
	mov.b32 	%r690, %f449;
	shfl.sync.down.b32	%r691|%p176, %r690, 16, 31, -1;
	mov.b32 	%f253, %r691;
	shfl.sync.down.b32	%r692|%p177, %r1063, 16, 31, -1;
	setp.gt.f32 	%p178, %f449, %f253;
	selp.f32 	%f254, %f253, %f449, %p178;
	selp.b32 	%r693, %r692, %r1063, %p178;
	mov.b32 	%r694, %f254;
	shfl.sync.down.b32	%r695|%p179, %r694, 8, 31, -1;
	mov.b32 	%f255, %r695;
	shfl.sync.down.b32	%r696|%p180, %r693, 8, 31, -1;
	setp.gt.f32 	%p181, %f254, %f255;
	selp.f32 	%f256, %f255, %f254, %p181;
	selp.b32 	%r697, %r696, %r693, %p181;
	mov.b32 	%r698, %f256;
	shfl.sync.down.b32	%r699|%p182, %r698, 4, 31, -1;
	mov.b32 	%f257, %r699;
	shfl.sync.down.b32	%r700|%p183, %r697, 4, 31, -1;
	setp.gt.f32 	%p184, %f256, %f257;
	selp.f32 	%f258, %f257, %f256, %p184;
	selp.b32 	%r701, %r700, %r697, %p184;
	mov.b32 	%r702, %f258;
	shfl.sync.down.b32	%r703|%p185, %r702, 2, 31, -1;
	mov.b32 	%f259, %r703;
	shfl.sync.down.b32	%r704|%p186, %r701, 2, 31, -1;
	setp.gt.f32 	%p187, %f258, %f259;
	selp.f32 	%f260, %f259, %f258, %p187;
	selp.b32 	%r705, %r704, %r701, %p187;
	mov.b32 	%r706, %f260;
	shfl.sync.down.b32	%r707|%p188, %r706, 1, 31, -1;
	mov.b32 	%f261, %r707;
	shfl.sync.down.b32	%r708|%p189, %r705, 1, 31, -1;
	setp.gt.f32 	%p190, %f260, %f261;
	selp.b32 	%r235, %r708, %r705, %p190;
	@%p175 bra 	$L__BB0_131;
	shl.b32 	%r709, %r1050, 3;
	add.s32 	%r710, %r7, %r709;
	shl.b32 	%r711, %r235, 3;
	add.s32 	%r712, %r8, %r711;
	ld.shared.u32 	%r713, [%r712+8192];
	ld.shared.f32 	%f262, [%r712+8196];
	st.shared.u32 	[%r710+8192], %r713;
	st.shared.f32 	[%r710+8196], %f262;
	mov.b32 	%r714, 2139095039;
	st.shared.u32 	[%r712+8196], %r714;
$L__BB0_131:
	bar.warp.sync 	-1;
	add.s32 	%r1050, %r1050, 1;
	setp.eq.s32 	%p191, %r1050, %r261;
	@%p191 bra 	$L__BB0_132;
	bra.uni 	$L__BB0_117;
$L__BB0_132:
	setp.lt.s32 	%p192, %r261, 32;
	add.s32 	%r716, %r10, -1;
	setp.lt.u32 	%p193, %r716, 7;
	or.pred  	%p194, %p192, %p193;
	@%p194 bra 	$L__BB0_135;
	and.b32  	%r213, %r10, 67108856;
	mov.b32 	%r1064, 0;
	shl.b32 	%r718, %r1071, 3;
$L__BB0_134:
	.pragma "nounroll";
	mul.wide.u32 	%rd65, %r1064, 8;
	add.s64 	%rd66, %rd2, %rd65;
	shl.b32 	%r719, %r1064, 8;
	or.b32  	%r720, %r719, %r718;
	add.s32 	%r721, %r7, %r720;
	ld.shared.u32 	%r722, [%r721+8192];
	ld.shared.u32 	%r723, [%r721+8196];
	ld.shared.u32 	%r724, [%r721+8448];
	ld.shared.u32 	%r725, [%r721+8452];
	st.local.v4.u32 	[%rd66], {%r722, %r723, %r724, %r725};
	ld.shared.u32 	%r726, [%r721+8704];
	ld.shared.u32 	%r727, [%r721+8708];
	ld.shared.u32 	%r728, [%r721+8960];
	ld.shared.u32 	%r729, [%r721+8964];
	st.local.v4.u32 	[%rd66+16], {%r726, %r727, %r728, %r729};
	ld.shared.u32 	%r730, [%r721+9216];
	ld.shared.u32 	%r731, [%r721+9220];
	ld.shared.u32 	%r732, [%r721+9472];
	ld.shared.u32 	%r733, [%r721+9476];
	st.local.v4.u32 	[%rd66+32], {%r730, %r731, %r732, %r733};
	ld.shared.u32 	%r734, [%r721+9728];
	ld.shared.u32 	%r735, [%r721+9732];
	ld.shared.u32 	%r736, [%r721+9984];
	ld.shared.u32 	%r737, [%r721+9988];
	st.local.v4.u32 	[%rd66+48], {%r734, %r735, %r736, %r737};
	add.s32 	%r1064, %r1064, 8;
	setp.ne.s32 	%p195, %r1064, %r213;
	@%p195 bra 	$L__BB0_134;
$L__BB0_135:
	bar.warp.sync 	-1;
	bra.uni 	$L__BB0_198;
$L__BB0_136:
	setp.lt.s32 	%p196, %r261, 32;
	@%p196 bra 	$L__BB0_149;
	add.s32 	%r739, %r10, -1;
	and.b32  	%r107, %r10, 15;
	setp.lt.u32 	%p197, %r739, 15;
	mov.b32 	%r1012, 0;
	@%p197 bra 	$L__BB0_140;
	and.b32  	%r1012, %r10, 67108848;
	mov.b32 	%r1010, 0;
	shl.b32 	%r741, %r1071, 3;
$L__BB0_139:
	.pragma "nounroll";
	shl.b32 	%r742, %r1010, 8;
	or.b32  	%r743, %r742, %r741;
	add.s32 	%r744, %r8, %r743;
	mul.wide.u32 	%rd67, %r1010, 8;
	add.s64 	%rd68, %rd2, %rd67;
	ld.local.v4.u32 	{%r745, %r746, %r747, %r748}, [%rd68];
	st.shared.u32 	[%r744+8192], %r745;
	st.shared.u32 	[%r744+8196], %r746;
	st.shared.u32 	[%r744+8448], %r747;
	st.shared.u32 	[%r744+8452], %r748;
	ld.local.v4.u32 	{%r749, %r750, %r751, %r752}, [%rd68+16];
	st.shared.u32 	[%r744+8704], %r749;
	st.shared.u32 	[%r744+8708], %r750;
	st.shared.u32 	[%r744+8960], %r751;
	st.shared.u32 	[%r744+8964], %r752;
	ld.local.v4.u32 	{%r753, %r754, %r755, %r756}, [%rd68+32];
	st.shared.u32 	[%r744+9216], %r753;
	st.shared.u32 	[%r744+9220], %r754;
	st.shared.u32 	[%r744+9472], %r755;
	st.shared.u32 	[%r744+9476], %r756;
	ld.local.v4.u32 	{%r757, %r758, %r759, %r760}, [%rd68+48];
	st.shared.u32 	[%r744+9728], %r757;
	st.shared.u32 	[%r744+9732], %r758;
	st.shared.u32 	[%r744+9984], %r759;
	st.shared.u32 	[%r744+9988], %r760;
	ld.local.v4.u32 	{%r761, %r762, %r763, %r764}, [%rd68+64];
	st.shared.u32 	[%r744+10240], %r761;
	st.shared.u32 	[%r744+10244], %r762;
	st.shared.u32 	[%r744+10496], %r763;
	st.shared.u32 	[%r744+10500], %r764;
	ld.local.v4.u32 	{%r765, %r766, %r767, %r768}, [%rd68+80];
	st.shared.u32 	[%r744+10752], %r765;
	st.shared.u32 	[%r744+10756], %r766;
	st.shared.u32 	[%r744+11008], %r767;
	st.shared.u32 	[%r744+11012], %r768;
	ld.local.v4.u32 	{%r769, %r770, %r771, %r772}, [%rd68+96];
	st.shared.u32 	[%r744+11264], %r769;
	st.shared.u32 	[%r744+11268], %r770;
	st.shared.u32 	[%r744+11520], %r771;
	st.shared.u32 	[%r744+11524], %r772;
	ld.local.v4.u32 	{%r773, %r774, %r775, %r776}, [%rd68+112];
	st.shared.u32 	[%r744+11776], %r773;
	st.shared.u32 	[%r744+11780], %r774;
	st.shared.u32 	[%r744+12032], %r775;
	st.shared.u32 	[%r744+12036], %r776;
	add.s32 	%r1010, %r1010, 16;
	setp.ne.s32 	%p198, %r1010, %r1012;
	@%p198 bra 	$L__BB0_139;
$L__BB0_140:
	setp.eq.s32 	%p199, %r107, 0;
	@%p199 bra 	$L__BB0_149;
	and.b32  	%r112, %r10, 7;
	setp.lt.u32 	%p200, %r107, 8;
	@%p200 bra 	$L__BB0_143;
	shl.b32 	%r777, %r1071, 3;
	shl.b32 	%r778, %r1012, 8;
	or.b32  	%r779, %r778, %r777;
	add.s32 	%r780, %r8, %r779;
	mul.wide.u32 	%rd69, %r1012, 8;
	add.s64 	%rd70, %rd2, %rd69;
	ld.local.v2.u32 	{%r781, %r782}, [%rd70];
	st.shared.u32 	[%r780+8192], %r781;
	st.shared.u32 	[%r780+8196], %r782;
	ld.local.v2.u32 	{%r783, %r784}, [%rd70+8];
	st.shared.u32 	[%r780+8448], %r783;
	st.shared.u32 	[%r780+8452], %r784;
	ld.local.v2.u32 	{%r785, %r786}, [%rd70+16];
	st.shared.u32 	[%r780+8704], %r785;
	st.shared.u32 	[%r780+8708], %r786;
	ld.local.v2.u32 	{%r787, %r788}, [%rd70+24];
	st.shared.u32 	[%r780+8960], %r787;
	st.shared.u32 	[%r780+8964], %r788;
	ld.local.v2.u32 	{%r789, %r790}, [%rd70+32];
	st.shared.u32 	[%r780+9216], %r789;
	st.shared.u32 	[%r780+9220], %r790;
	ld.local.v2.u32 	{%r791, %r792}, [%rd70+40];
	st.shared.u32 	[%r780+9472], %r791;
	st.shared.u32 	[%r780+9476], %r792;
	ld.local.v2.u32 	{%r793, %r794}, [%rd70+48];
	st.shared.u32 	[%r780+9728], %r793;
	st.shared.u32 	[%r780+9732], %r794;
	ld.local.v2.u32 	{%r795, %r796}, [%rd70+56];
	st.shared.u32 	[%r780+9984], %r795;
	st.shared.u32 	[%r780+9988], %r796;
	add.s32 	%r1012, %r1012, 8;
$L__BB0_143:
	setp.eq.s32 	%p201, %r112, 0;
	@%p201 bra 	$L__BB0_149;
	and.b32  	%r115, %r10, 3;
	setp.lt.u32 	%p202, %r112, 4;
	@%p202 bra 	$L__BB0_146;
	shl.b32 	%r797, %r1071, 3;
	shl.b32 	%r798, %r1012, 8;
	or.b32  	%r799, %r798, %r797;
	add.s32 	%r800, %r8, %r799;
	mul.wide.u32 	%rd71, %r1012, 8;
	add.s64 	%rd72, %rd2, %rd71;
	ld.local.v2.u32 	{%r801, %r802}, [%rd72];
	st.shared.u32 	[%r800+8192], %r801;
	st.shared.u32 	[%r800+8196], %r802;
	ld.local.v2.u32 	{%r803, %r804}, [%rd72+8];
	st.shared.u32 	[%r800+8448], %r803;
	st.shared.u32 	[%r800+8452], %r804;
	ld.local.v2.u32 	{%r805, %r806}, [%rd72+16];
	st.shared.u32 	[%r800+8704], %r805;
	st.shared.u32 	[%r800+8708], %r806;
	ld.local.v2.u32 	{%r807, %r808}, [%rd72+24];
	st.shared.u32 	[%r800+8960], %r807;
	st.shared.u32 	[%r800+8964], %r808;
	add.s32 	%r1012, %r1012, 4;
$L__BB0_146:
	setp.eq.s32 	%p203, %r115, 0;
	@%p203 bra 	$L__BB0_149;
	mov.b32 	%r1015, 0;
	shl.b32 	%r810, %r1071, 3;
$L__BB0_148:
	.pragma "nounroll";
	shl.b32 	%r811, %r1012, 8;
	or.b32  	%r812, %r811, %r810;
	add.s32 	%r813, %r8, %r812;
	mul.wide.u32 	%rd73, %r1012, 8;
	add.s64 	%rd74, %rd2, %rd73;
	ld.local.v2.u32 	{%r814, %r815}, [%rd74];
	st.shared.u32 	[%r813+8192], %r814;
	st.shared.u32 	[%r813+8196], %r815;
	add.s32 	%r1012, %r1012, 1;
	add.s32 	%r1015, %r1015, 1;
	setp.ne.s32 	%p204, %r1015, %r115;
	@%p204 bra 	$L__BB0_148;
$L__BB0_149:
	add.s32 	%r122, %r104, %r261;
	setp.ge.s32 	%p205, %r1071, %r104;
	@%p205 bra 	$L__BB0_155;
	not.b32 	%r816, %r1071;
	add.s32 	%r123, %r104, %r816;
	and.b32  	%r817, %r123, 96;
	setp.eq.s32 	%p206, %r817, 96;
	mov.u32 	%r1018, %r1071;
	@%p206 bra 	$L__BB0_153;
	shr.u32 	%r819, %r123, 5;
	add.s32 	%r820, %r819, 1;
	and.b32  	%r124, %r820, 3;
	mov.b32 	%r1017, 0;
	mov.u32 	%r1018, %r1071;
$L__BB0_152:
	.pragma "nounroll";
	add.s32 	%r821, %r1018, %r261;
	shl.b32 	%r822, %r821, 3;
	add.s32 	%r823, %r8, %r822;
	shl.b32 	%r824, %r1018, 3;
	add.s32 	%r825, %r7, %r824;
	ld.shared.u32 	%r826, [%r825+8192];
	ld.shared.f32 	%f263, [%r825+8196];
	st.shared.u32 	[%r823+8192], %r826;
	st.shared.f32 	[%r823+8196], %f263;
	add.s32 	%r1018, %r1018, 32;
	add.s32 	%r1017, %r1017, 1;
	setp.ne.s32 	%p207, %r1017, %r124;
	@%p207 bra 	$L__BB0_152;
$L__BB0_153:
	setp.lt.u32 	%p208, %r123, 96;
	@%p208 bra 	$L__BB0_155;
$L__BB0_154:
	add.s32 	%r827, %r1018, %r261;
	shl.b32 	%r828, %r827, 3;
	add.s32 	%r829, %r8, %r828;
	shl.b32 	%r830, %r1018, 3;
	add.s32 	%r831, %r7, %r830;
	ld.shared.u32 	%r832, [%r831+8192];
	ld.shared.f32 	%f264, [%r831+8196];
	st.shared.u32 	[%r829+8192], %r832;
	st.shared.f32 	[%r829+8196], %f264;
	ld.shared.u32 	%r833, [%r831+8448];
	ld.shared.f32 	%f265, [%r831+8452];
	st.shared.u32 	[%r829+8448], %r833;
	st.shared.f32 	[%r829+8452], %f265;
	ld.shared.u32 	%r834, [%r831+8704];
	ld.shared.f32 	%f266, [%r831+8708];
	st.shared.u32 	[%r829+8704], %r834;
	st.shared.f32 	[%r829+8708], %f266;
	ld.shared.u32 	%r835, [%r831+8960];
	ld.shared.f32 	%f267, [%r831+8964];
	st.shared.u32 	[%r829+8960], %r835;
	st.shared.f32 	[%r829+8964], %f267;
	add.s32 	%r1018, %r1018, 128;
	setp.lt.s32 	%p209, %r1018, %r104;
	@%p209 bra 	$L__BB0_154;
$L__BB0_155:
	bar.warp.sync 	-1;
	setp.lt.s32 	%p210, %r261, 1;
	@%p210 bra 	$L__BB0_172;
	not.b32 	%r837, %r1071;
	add.s32 	%r132, %r122, %r837;
	shr.u32 	%r838, %r132, 5;
	add.s32 	%r839, %r838, 1;
	and.b32  	%r133, %r839, 7;
	add.s32 	%r134, %r133, -1;
	and.b32  	%r135, %r839, 268435448;
	and.b32  	%r136, %r839, 3;
	and.b32  	%r137, %r132, 96;
	and.b32  	%r138, %r132, 32;
	mov.b32 	%r1020, 0;
$L__BB0_157:
	setp.ge.s32 	%p211, %r1071, %r122;
	mov.b32 	%r1033, -1;
	mov.f32 	%f432, 0f7F7FFFFF;
	@%p211 bra 	$L__BB0_169;
	setp.lt.u32 	%p212, %r132, 224;
	mov.f32 	%f432, 0f7F7FFFFF;
	mov.b32 	%r1033, -1;
	mov.u32 	%r1030, %r1071;
	@%p212 bra 	$L__BB0_161;
	mov.b32 	%r1032, 0;
	mov.f32 	%f432, 0f7F7FFFFF;
	mov.b32 	%r1033, -1;
	mov.u32 	%r1030, %r1071;
$L__BB0_160:
	.pragma "nounroll";
	shl.b32 	%r845, %r1030, 3;
	add.s32 	%r846, %r8, %r845;
	ld.shared.f32 	%f272, [%r846+8196];
	setp.lt.f32 	%p213, %f272, %f432;
	selp.f32 	%f273, %f272, %f432, %p213;
	selp.b32 	%r847, %r1030, %r1033, %p213;
	add.s32 	%r848, %r1030, 32;
	ld.shared.f32 	%f274, [%r846+8452];
	setp.lt.f32 	%p214, %f274, %f273;
	selp.f32 	%f275, %f274, %f273, %p214;
	selp.b32 	%r849, %r848, %r847, %p214;
	add.s32 	%r850, %r1030, 64;
	ld.shared.f32 	%f276, [%r846+8708];
	setp.lt.f32 	%p215, %f276, %f275;
	selp.f32 	%f277, %f276, %f275, %p215;
	selp.b32 	%r851, %r850, %r849, %p215;
	add.s32 	%r852, %r1030, 96;
	ld.shared.f32 	%f278, [%r846+8964];
	setp.lt.f32 	%p216, %f278, %f277;
	selp.f32 	%f279, %f278, %f277, %p216;
	selp.b32 	%r853, %r852, %r851, %p216;
	add.s32 	%r854, %r1030, 128;
	ld.shared.f32 	%f280, [%r846+9220];
	setp.lt.f32 	%p217, %f280, %f279;
	selp.f32 	%f281, %f280, %f279, %p217;
	selp.b32 	%r855, %r854, %r853, %p217;
	add.s32 	%r856, %r1030, 160;
	ld.shared.f32 	%f282, [%r846+9476];
	setp.lt.f32 	%p218, %f282, %f281;
	selp.f32 	%f283, %f282, %f281, %p218;
	selp.b32 	%r857, %r856, %r855, %p218;
	add.s32 	%r858, %r1030, 192;
	ld.shared.f32 	%f284, [%r846+9732];
	setp.lt.f32 	%p219, %f284, %f283;
	selp.f32 	%f285, %f284, %f283, %p219;
	selp.b32 	%r859, %r858, %r857, %p219;
	add.s32 	%r860, %r1030, 224;
	ld.shared.f32 	%f286, [%r846+9988];
	setp.lt.f32 	%p220, %f286, %f285;
	selp.f32 	%f432, %f286, %f285, %p220;
	selp.b32 	%r1033, %r860, %r859, %p220;
	add.s32 	%r1030, %r1030, 256;
	add.s32 	%r1032, %r1032, 8;
	setp.eq.s32 	%p221, %r1032, %r135;
	@%p221 bra 	$L__BB0_161;
	bra.uni 	$L__BB0_160;
$L__BB0_161:
	setp.eq.s32 	%p222, %r133, 0;
	@%p222 bra 	$L__BB0_169;
	setp.lt.u32 	%p223, %r134, 3;
	@%p223 bra 	$L__BB0_164;
	shl.b32 	%r862, %r1030, 3;
	add.s32 	%r863, %r8, %r862;
	ld.shared.f32 	%f288, [%r863+8196];
	setp.lt.f32 	%p224, %f288, %f432;
	selp.f32 	%f289, %f288, %f432, %p224;
	selp.b32 	%r864, %r1030, %r1033, %p224;
	add.s32 	%r865, %r1030, 32;
	ld.shared.f32 	%f290, [%r863+8452];
	setp.lt.f32 	%p225, %f290, %f289;
	selp.f32 	%f291, %f290, %f289, %p225;
	selp.b32 	%r866, %r865, %r864, %p225;
	add.s32 	%r867, %r1030, 64;
	ld.shared.f32 	%f292, [%r863+8708];
	setp.lt.f32 	%p226, %f292, %f291;
	selp.f32 	%f293, %f292, %f291, %p226;
	selp.b32 	%r868, %r867, %r866, %p226;
	add.s32 	%r869, %r1030, 96;
	ld.shared.f32 	%f294, [%r863+8964];
	setp.lt.f32 	%p227, %f294, %f293;
	selp.f32 	%f432, %f294, %f293, %p227;
	selp.b32 	%r1033, %r869, %r868, %p227;
	add.s32 	%r1030, %r1030, 128;
$L__BB0_164:
	setp.eq.s32 	%p228, %r136, 0;
	@%p228 bra 	$L__BB0_169;
	setp.eq.s32 	%p229, %r137, 0;
	@%p229 bra 	$L__BB0_167;
	shl.b32 	%r871, %r1030, 3;
	add.s32 	%r872, %r8, %r871;
	ld.shared.f32 	%f296, [%r872+8196];
	setp.lt.f32 	%p230, %f296, %f432;
	selp.f32 	%f297, %f296, %f432, %p230;
	selp.b32 	%r873, %r1030, %r1033, %p230;
	add.s32 	%r874, %r1030, 32;
	ld.shared.f32 	%f298, [%r872+8452];
	setp.lt.f32 	%p231, %f298, %f297;
	selp.f32 	%f432, %f298, %f297, %p231;
	selp.b32 	%r1033, %r874, %r873, %p231;
	add.s32 	%r1030, %r1030, 64;
$L__BB0_167:
	setp.ne.s32 	%p232, %r138, 0;
	@%p232 bra 	$L__BB0_169;
	shl.b32 	%r875, %r1030, 3;
	add.s32 	%r876, %r8, %r875;
	ld.shared.f32 	%f299, [%r876+8196];
	setp.lt.f32 	%p233, %f299, %f432;
	selp.f32 	%f432, %f299, %f432, %p233;
	selp.b32 	%r1033, %r1030, %r1033, %p233;
$L__BB0_169:
	setp.ne.s32 	%p234, %r1071, 0;
	mov.b32 	%r877, %f432;
	shfl.sync.down.b32	%r878|%p235, %r877, 16, 31, -1;
	mov.b32 	%f300, %r878;
	shfl.sync.down.b32	%r879|%p236, %r1033, 16, 31, -1;
	setp.gt.f32 	%p237, %f432, %f300;
	selp.f32 	%f301, %f300, %f432, %p237;
	selp.b32 	%r880, %r879, %r1033, %p237;
	mov.b32 	%r881, %f301;
	shfl.sync.down.b32	%r882|%p238, %r881, 8, 31, -1;
	mov.b32 	%f302, %r882;
	shfl.sync.down.b32	%r883|%p239, %r880, 8, 31, -1;
	setp.gt.f32 	%p240, %f301, %f302;
	selp.f32 	%f303, %f302, %f301, %p240;
	selp.b32 	%r884, %r883, %r880, %p240;
	mov.b32 	%r885, %f303;
	shfl.sync.down.b32	%r886|%p241, %r885, 4, 31, -1;
	mov.b32 	%f304, %r886;
	shfl.sync.down.b32	%r887|%p242, %r884, 4, 31, -1;
	setp.gt.f32 	%p243, %f303, %f304;
	selp.f32 	%f305, %f304, %f303, %p243;
	selp.b32 	%r888, %r887, %r884, %p243;
	mov.b32 	%r889, %f305;
	shfl.sync.down.b32	%r890|%p244, %r889, 2, 31, -1;
	mov.b32 	%f306, %r890;
	shfl.sync.down.b32	%r891|%p245, %r888, 2, 31, -1;
	setp.gt.f32 	%p246, %f305, %f306;
	selp.f32 	%f307, %f306, %f305, %p246;
	selp.b32 	%r892, %r891, %r888, %p246;
	mov.b32 	%r893, %f307;
	shfl.sync.down.b32	%r894|%p247, %r893, 1, 31, -1;
	mov.b32 	%f308, %r894;
	shfl.sync.down.b32	%r895|%p248, %r892, 1, 31, -1;
	setp.gt.f32 	%p249, %f307, %f308;
	selp.b32 	%r165, %r895, %r892, %p249;
	@%p234 bra 	$L__BB0_171;
	shl.b32 	%r896, %r1020, 3;
	add.s32 	%r897, %r7, %r896;
	shl.b32 	%r898, %r165, 3;
	add.s32 	%r899, %r8, %r898;
	ld.shared.u32 	%r900, [%r899+8192];
	ld.shared.f32 	%f309, [%r899+8196];
	st.shared.u32 	[%r897+8192], %r900;
	st.shared.f32 	[%r897+8196], %f309;
	mov.b32 	%r901, 2139095039;
	st.shared.u32 	[%r899+8196], %r901;
$L__BB0_171:
	bar.warp.sync 	-1;
	add.s32 	%r1020, %r1020, 1;
	setp.eq.s32 	%p250, %r1020, %r261;
	@%p250 bra 	$L__BB0_172;
	bra.uni 	$L__BB0_157;
$L__BB0_172:
	setp.lt.s32 	%p251, %r261, 32;
	@%p251 bra 	$L__BB0_184;
	add.s32 	%r903, %r10, -1;
	and.b32  	%r140, %r10, 7;
	setp.lt.u32 	%p252, %r903, 7;
	mov.b32 	%r1036, 0;
	@%p252 bra 	$L__BB0_176;
	and.b32  	%r1036, %r10, 67108856;
	neg.s32 	%r1035, %r1036;
	shl.b32 	%r904, %r1071, 3;
	add.s32 	%r905, %r6, %r904;
	mov.u32 	%r906, smem;
	add.s32 	%r907, %r905, %r906;
	add.s32 	%r1034, %r907, 9988;
	add.s64 	%rd92, %rd2, 32;
$L__BB0_175:
	.pragma "nounroll";
	ld.shared.u32 	%r908, [%r1034+-1796];
	ld.shared.u32 	%r909, [%r1034+-1792];
	ld.shared.u32 	%r910, [%r1034+-1540];
	ld.shared.u32 	%r911, [%r1034+-1536];
	st.local.v4.u32 	[%rd92+-32], {%r908, %r909, %r910, %r911};
	ld.shared.u32 	%r912, [%r1034+-1284];
	ld.shared.u32 	%r913, [%r1034+-1280];
	ld.shared.u32 	%r914, [%r1034+-1028];
	ld.shared.u32 	%r915, [%r1034+-1024];
	st.local.v4.u32 	[%rd92+-16], {%r912, %r913, %r914, %r915};
	ld.shared.u32 	%r916, [%r1034+-772];
	ld.shared.u32 	%r917, [%r1034+-768];
	ld.shared.u32 	%r918, [%r1034+-516];
	ld.shared.u32 	%r919, [%r1034+-512];
	st.local.v4.u32 	[%rd92], {%r916, %r917, %r918, %r919};
	ld.shared.u32 	%r920, [%r1034+-260];
	ld.shared.u32 	%r921, [%r1034+-256];
	ld.shared.u32 	%r922, [%r1034+-4];
	ld.shared.u32 	%r923, [%r1034];
	st.local.v4.u32 	[%rd92+16], {%r920, %r921, %r922, %r923};
	add.s32 	%r1035, %r1035, 8;
	add.s32 	%r1034, %r1034, 2048;
	add.s64 	%rd92, %rd92, 64;
	setp.ne.s32 	%p253, %r1035, 0;
	@%p253 bra 	$L__BB0_175;
$L__BB0_176:
	setp.eq.s32 	%p254, %r140, 0;
	@%p254 bra 	$L__BB0_184;
	and.b32  	%r172, %r10, 3;
	setp.lt.u32 	%p255, %r140, 4;
	@%p255 bra 	$L__BB0_179;
	shl.b32 	%r924, %r1071, 3;
	shl.b32 	%r925, %r1036, 8;
	or.b32  	%r926, %r925, %r924;
	add.s32 	%r927, %r7, %r926;
	ld.shared.f32 	%f310, [%r927+8196];
	mul.wide.u32 	%rd75, %r1036, 8;
	add.s64 	%rd76, %rd2, %rd75;
	st.local.f32 	[%rd76+4], %f310;
	ld.shared.f32 	%f311, [%r927+8452];
	st.local.f32 	[%rd76+12], %f311;
	ld.shared.f32 	%f312, [%r927+8708];
	st.local.f32 	[%rd76+20], %f312;
	ld.shared.f32 	%f313, [%r927+8964];
	st.local.f32 	[%rd76+28], %f313;
	add.s32 	%r1036, %r1036, 4;
$L__BB0_179:
	setp.eq.s32 	%p256, %r172, 0;
	@%p256 bra 	$L__BB0_184;
	setp.eq.s32 	%p257, %r172, 1;
	@%p257 bra 	$L__BB0_182;
	shl.b32 	%r928, %r1071, 3;
	shl.b32 	%r929, %r1036, 8;
	or.b32  	%r930, %r929, %r928;
	add.s32 	%r931, %r7, %r930;
	ld.shared.f32 	%f314, [%r931+8196];
	mul.wide.u32 	%rd77, %r1036, 8;
	add.s64 	%rd78, %rd2, %rd77;
	st.local.f32 	[%rd78+4], %f314;
	ld.shared.f32 	%f315, [%r931+8452];
	st.local.f32 	[%rd78+12], %f315;
	add.s32 	%r1036, %r1036, 2;
$L__BB0_182:
	and.b32  	%r932, %r10, 1;
	setp.eq.b32 	%p258, %r932, 1;
	not.pred 	%p259, %p258;
	@%p259 bra 	$L__BB0_184;
	shl.b32 	%r933, %r1071, 3;
	shl.b32 	%r934, %r1036, 8;
	or.b32  	%r935, %r934, %r933;
	add.s32 	%r936, %r7, %r935;
	ld.shared.f32 	%f316, [%r936+8196];
	mul.wide.u32 	%rd79, %r1036, 8;
	add.s64 	%rd80, %rd2, %rd79;
	st.local.f32 	[%rd80+4], %f316;
$L__BB0_184:
	setp.lt.s32 	%p260, %r261, 32;
	bar.warp.sync 	-1;
	mov.b32 	%r937, 0;
	st.shared.u32 	[%r9+8192], %r937;
	mov.f32 	%f441, 0fFF7FFFFF;
	@%p260 bra 	$L__BB0_197;
	add.s32 	%r939, %r10, -1;
	and.b32  	%r177, %r10, 15;
	setp.lt.u32 	%p261, %r939, 15;
	mov.f32 	%f441, 0fFF7FFFFF;
	mov.b32 	%r1039, 0;
	@%p261 bra 	$L__BB0_188;
	and.b32  	%r1039, %r10, 67108848;
	neg.s32 	%r1043, %r1039;
	add.s64 	%rd94, %rd2, 64;
	mov.f32 	%f441, 0fFF7FFFFF;
$L__BB0_187:
	.pragma "nounroll";
	ld.local.f32 	%f321, [%rd94+-60];
	setp.gt.f32 	%p262, %f321, %f441;
	selp.f32 	%f322, %f321, %f441, %p262;
	ld.local.f32 	%f323, [%rd94+-52];
	.pragma "used_bytes_mask 61680";
	ld.local.v4.f32 	{%f324, %f325, %f326, %f327}, [%rd94+-48];
	setp.gt.f32 	%p263, %f323, %f322;
	selp.f32 	%f328, %f323, %f322, %p263;
	setp.gt.f32 	%p264, %f325, %f328;
	selp.f32 	%f329, %f325, %f328, %p264;
	.pragma "used_bytes_mask 61680";
	ld.local.v4.f32 	{%f330, %f331, %f332, %f333}, [%rd94+-32];
	setp.gt.f32 	%p265, %f327, %f329;
	selp.f32 	%f334, %f327, %f329, %p265;
	setp.gt.f32 	%p266, %f331, %f334;
	selp.f32 	%f335, %f331, %f334, %p266;
	.pragma "used_bytes_mask 61680";
	ld.local.v4.f32 	{%f336, %f337, %f338, %f339}, [%rd94+-16];
	setp.gt.f32 	%p267, %f333, %f335;
	selp.f32 	%f340, %f333, %f335, %p267;
	setp.gt.f32 	%p268, %f337, %f340;
	selp.f32 	%f341, %f337, %f340, %p268;
	.pragma "used_bytes_mask 61680";
	ld.local.v4.f32 	{%f342, %f343, %f344, %f345}, [%rd94];
	setp.gt.f32 	%p269, %f339, %f341;
	selp.f32 	%f346, %f339, %f341, %p269;
	setp.gt.f32 	%p270, %f343, %f346;
	selp.f32 	%f347, %f343, %f346, %p270;
	.pragma "used_bytes_mask 61680";
	ld.local.v4.f32 	{%f348, %f349, %f350, %f351}, [%rd94+16];
	setp.gt.f32 	%p271, %f345, %f347;
	selp.f32 	%f352, %f345, %f347, %p271;
	setp.gt.f32 	%p272, %f349, %f352;
	selp.f32 	%f353, %f349, %f352, %p272;
	.pragma "used_bytes_mask 61680";
	ld.local.v4.f32 	{%f354, %f355, %f356, %f357}, [%rd94+32];
	setp.gt.f32 	%p273, %f351, %f353;
	selp.f32 	%f358, %f351, %f353, %p273;
	setp.gt.f32 	%p274, %f355, %f358;
	selp.f32 	%f359, %f355, %f358, %p274;
	.pragma "used_bytes_mask 61680";
	ld.local.v4.f32 	{%f360, %f361, %f362, %f363}, [%rd94+48];
	setp.gt.f32 	%p275, %f357, %f359;
	selp.f32 	%f364, %f357, %f359, %p275;
	setp.gt.f32 	%p276, %f361, %f364;
	selp.f32 	%f365, %f361, %f364, %p276;
	setp.gt.f32 	%p277, %f363, %f365;
	selp.f32 	%f441, %f363, %f365, %p277;
	add.s32 	%r1043, %r1043, 16;
	add.s64 	%rd94, %rd94, 128;
	setp.eq.s32 	%p278, %r1043, 0;
	@%p278 bra 	$L__BB0_188;
	bra.uni 	$L__BB0_187;
$L__BB0_188:
	setp.eq.s32 	%p279, %r177, 0;
	@%p279 bra 	$L__BB0_197;
	and.b32  	%r181, %r10, 7;
	setp.lt.u32 	%p280, %r177, 8;
	@%p280 bra 	$L__BB0_191;
	mul.wide.u32 	%rd81, %r1039, 8;
	add.s64 	%rd82, %rd2, %rd81;
	ld.local.f32 	%f367, [%rd82+4];
	setp.gt.f32 	%p281, %f367, %f441;
	selp.f32 	%f368, %f367, %f441, %p281;
	ld.local.f32 	%f369, [%rd82+12];
	setp.gt.f32 	%p282, %f369, %f368;
	selp.f32 	%f370, %f369, %f368, %p282;
	ld.local.f32 	%f371, [%rd82+20];
	setp.gt.f32 	%p283, %f371, %f370;
	selp.f32 	%f372, %f371, %f370, %p283;
	ld.local.f32 	%f373, [%rd82+28];
	setp.gt.f32 	%p284, %f373, %f372;
	selp.f32 	%f374, %f373, %f372, %p284;
	ld.local.f32 	%f375, [%rd82+36];
	setp.gt.f32 	%p285, %f375, %f374;
	selp.f32 	%f376, %f375, %f374, %p285;
	ld.local.f32 	%f377, [%rd82+44];
	setp.gt.f32 	%p286, %f377, %f376;
	selp.f32 	%f378, %f377, %f376, %p286;
	ld.local.f32 	%f379, [%rd82+52];
	setp.gt.f32 	%p287, %f379, %f378;
	selp.f32 	%f380, %f379, %f378, %p287;
	ld.local.f32 	%f381, [%rd82+60];
	setp.gt.f32 	%p288, %f381, %f380;
	selp.f32 	%f441, %f381, %f380, %p288;
	add.s32 	%r1039, %r1039, 8;
$L__BB0_191:
	setp.eq.s32 	%p289, %r181, 0;
	@%p289 bra 	$L__BB0_197;
	and.b32  	%r184, %r10, 3;
	setp.lt.u32 	%p290, %r181, 4;
	@%p290 bra 	$L__BB0_194;
	mul.wide.u32 	%rd83, %r1039, 8;
	add.s64 	%rd84, %rd2, %rd83;
	ld.local.f32 	%f383, [%rd84+4];
	setp.gt.f32 	%p291, %f383, %f441;
	selp.f32 	%f384, %f383, %f441, %p291;
	ld.local.f32 	%f385, [%rd84+12];
	setp.gt.f32 	%p292, %f385, %f384;
	selp.f32 	%f386, %f385, %f384, %p292;
	ld.local.f32 	%f387, [%rd84+20];
	setp.gt.f32 	%p293, %f387, %f386;
	selp.f32 	%f388, %f387, %f386, %p293;
	ld.local.f32 	%f389, [%rd84+28];
	setp.gt.f32 	%p294, %f389, %f388;
	selp.f32 	%f441, %f389, %f388, %p294;
	add.s32 	%r1039, %r1039, 4;
$L__BB0_194:
	setp.eq.s32 	%p295, %r184, 0;
	@%p295 bra 	$L__BB0_197;
	mul.wide.u32 	%rd85, %r1039, 8;
	add.s64 	%rd86, %rd85, %rd2;
	add.s64 	%rd93, %rd86, 4;
	neg.s32 	%r1042, %r184;
$L__BB0_196:
	.pragma "nounroll";
	ld.local.f32 	%f390, [%rd93];
	setp.gt.f32 	%p296, %f390, %f441;
	selp.f32 	%f441, %f390, %f441, %p296;
	add.s64 	%rd93, %rd93, 8;
	add.s32 	%r1042, %r1042, 1;
	setp.eq.s32 	%p297, %r1042, 0;
	@%p297 bra 	$L__BB0_197;
	bra.uni 	$L__BB0_196;
$L__BB0_197:
	mov.b32 	%r940, %f441;
	shfl.sync.down.b32	%r941|%p298, %r940, 16, 31, -1;
	mov.b32 	%f391, %r941;
	setp.lt.f32 	%p299, %f441, %f391;
	selp.f32 	%f392, %f391, %f441, %p299;
	mov.b32 	%r942, %f392;
	shfl.sync.down.b32	%r943|%p300, %r942, 8, 31, -1;
	mov.b32 	%f393, %r943;
	setp.lt.f32 	%p301, %f392, %f393;
	selp.f32 	%f394, %f393, %f392, %p301;
	mov.b32 	%r944, %f394;
	shfl.sync.down.b32	%r945|%p302, %r944, 4, 31, -1;
	mov.b32 	%f395, %r945;
	setp.lt.f32 	%p303, %f394, %f395;
	selp.f32 	%f396, %f395, %f394, %p303;
	mov.b32 	%r946, %f396;
	shfl.sync.down.b32	%r947|%p304, %r946, 2, 31, -1;
	mov.b32 	%f397, %r947;
	setp.lt.f32 	%p305, %f396, %f397;
	selp.f32 	%f398, %f397, %f396, %p305;
	mov.b32 	%r948, %f398;
	shfl.sync.down.b32	%r949|%p306, %r948, 1, 31, -1;
$L__BB0_198:
	bar.warp.sync 	-1;
	setp.ge.s32 	%p307, %r1071, %r261;
	@%p307 bra 	$L__BB0_205;
	mul.lo.s32 	%r239, %r261, %r5;
	not.b32 	%r950, %r1071;
	add.s32 	%r240, %r261, %r950;
	and.b32  	%r951, %r240, 96;
	setp.eq.s32 	%p308, %r951, 96;
	@%p308 bra 	$L__BB0_202;
	shr.u32 	%r952, %r240, 5;
	add.s32 	%r953, %r952, 1;
	and.b32  	%r954, %r953, 3;
	shl.b32 	%r955, %r1071, 3;
	add.s32 	%r956, %r6, %r955;
	mov.u32 	%r957, smem;
	add.s32 	%r958, %r956, %r957;
	add.s32 	%r1067, %r958, 8196;
	add.s64 	%rd15, %rd1, 4;
	add.s32 	%r1066, %r239, %r1071;
	neg.s32 	%r1065, %r954;
	shl.b32 	%r959, %r953, 5;
	and.b32  	%r960, %r959, 96;
	or.b32  	%r1071, %r960, %r1071;
$L__BB0_201:
	.pragma "nounroll";
	mul.wide.s32 	%rd87, %r1066, 8;
	add.s64 	%rd88, %rd15, %rd87;
	ld.shared.u32 	%r961, [%r1067+-4];
	ld.shared.f32 	%f399, [%r1067];
	st.global.u32 	[%rd88+-4], %r961;
	st.global.f32 	[%rd88], %f399;
	add.s32 	%r1067, %r1067, 256;
	add.s32 	%r1066, %r1066, 32;
	add.s32 	%r1065, %r1065, 1;
	setp.ne.s32 	%p309, %r1065, 0;
	@%p309 bra 	$L__BB0_201;
$L__BB0_202:
	setp.lt.u32 	%p310, %r240, 96;
	@%p310 bra 	$L__BB0_205;
	shl.b32 	%r962, %r1071, 3;
	add.s32 	%r963, %r6, %r962;
	mov.u32 	%r964, smem;
	add.s32 	%r965, %r963, %r964;
	add.s32 	%r1070, %r965, 8964;
	add.s64 	%rd16, %rd1, 512;
	add.s32 	%r1069, %r1071, %r239;
$L__BB0_204:
	mul.wide.s32 	%rd89, %r1069, 8;
	add.s64 	%rd90, %rd16, %rd89;
	ld.shared.u32 	%r966, [%r1070+-772];
	ld.shared.f32 	%f400, [%r1070+-768];
	st.global.u32 	[%rd90+-512], %r966;
	st.global.f32 	[%rd90+-508], %f400;
	ld.shared.u32 	%r967, [%r1070+-516];
	ld.shared.f32 	%f401, [%r1070+-512];
	st.global.u32 	[%rd90+-256], %r967;
	st.global.f32 	[%rd90+-252], %f401;
	ld.shared.u32 	%r968, [%r1070+-260];
	ld.shared.f32 	%f402, [%r1070+-256];
	st.global.u32 	[%rd90], %r968;
	st.global.f32 	[%rd90+4], %f402;
	ld.shared.u32 	%r969, [%r1070+-4];
	ld.shared.f32 	%f403, [%r1070];
	st.global.u32 	[%rd90+256], %r969;
	st.global.f32 	[%rd90+260], %f403;
	add.s32 	%r1071, %r1071, 128;
	add.s32 	%r1070, %r1070, 1024;
	add.s32 	%r1069, %r1069, 128;
	setp.lt.s32 	%p311, %r1071, %r261;
	@%p311 bra 	$L__BB0_204;
$L__BB0_205:
	ret;

}


// ===== COMPILED SASS (sm_100) =====

	.target	sm_100

	.elftype	@"ET_EXEC"


//--------------------- .note.nv.tkinfo           --------------------------
	.section	.note.nv.tkinfo,"",@"SHT_NOTE"
	.sectionflags	@"SHF_NOTE_NV_TKINFO"
	.tkinfo
        /*0018*/ 	.word	0x00000002
        /*0030*/ 	.string	""
        /*0030*/ 	.string	"ptxas"
        /*0030*/ 	.string	"Cuda compilation tools, release 13.0, V13.0.88"
        /*0030*/ 	.string	"Build cuda_13.0.r13.0/compiler.36424714_0"
        /*0030*/ 	.string	"-arch sm_100 -m 64 "



//--------------------- .note.nv.cuinfo           --------------------------
	.section	.note.nv.cuinfo,"",@"SHT_NOTE"
	.sectionflags	@"SHF_NOTE_NV_CUINFO"
        /*0018*/ 	.short	0x0002
        /*001a*/ 	.short	0x0064
        /*001c*/ 	.short	0x0082
	.zero		2


//--------------------- .nv.info                  --------------------------
	.section	.nv.info,"",@"SHT_CUDA_INFO"
	.align	4


	//----- nvinfo : EIATTR_REGCOUNT
	.align		4
        /*0000*/ 	.byte	0x04, 0x2f
        /*0002*/ 	.short	(.L_1 - .L_0)
	.align		4
.L_0:
        /*0004*/ 	.word	index@(_Z10knn_kernelPK6float2iS1_iP10ResultPairi)
        /*0008*/ 	.word	0x00000028


	//----- nvinfo : EIATTR_FRAME_SIZE
	.align		4
.L_1:
        /*000c*/ 	.byte	0x04, 0x11
        /*000e*/ 	.short	(.L_3 - .L_2)
	.align		4
.L_2:
        /*0010*/ 	.word	index@(_Z10knn_kernelPK6float2iS1_iP10ResultPairi)
        /*0014*/ 	.word	0x00000100


	//----- nvinfo : EIATTR_MIN_STACK_SIZE
	.align		4
.L_3:
        /*0018*/ 	.byte	0x04, 0x12
        /*001a*/ 	.short	(.L_5 - .L_4)
	.align		4
.L_4:
        /*001c*/ 	.word	index@(_Z10knn_kernelPK6float2iS1_iP10ResultPairi)
        /*0020*/ 	.word	0x00000100
.L_5:


//--------------------- .nv.compat                --------------------------
	.section	.nv.compat,"",@"SHT_CUDA_COMPAT_INFO"
	.align	4
        /*0000*/ 	.byte	0x02, 0x09, 0x00, 0x00, 0x02, 0x02, 0x01, 0x00, 0x02, 0x05, 0x05, 0x00, 0x03, 0x07, 0x01, 0x01
        /*0010*/ 	.byte	0x02, 0x03, 0x00, 0x00, 0x02, 0x06, 0x01, 0x00, 0x04, 0x0b, 0x08, 0x00, 0x09, 0x00, 0x00, 0x00
        /*0020*/ 	.byte	0x00, 0x00, 0x00, 0x00


//--------------------- .nv.info._Z10knn_kernelPK6float2iS1_iP10ResultPairi --------------------------
	.section	.nv.info._Z10knn_kernelPK6float2iS1_iP10ResultPairi,"",@"SHT_CUDA_INFO"
	.sectionflags	@""
	.align	4


	//----- nvinfo : EIATTR_CUDA_API_VERSION
	.align		4
        /*0000*/ 	.byte	0x04, 0x37
        /*0002*/ 	.short	(.L_7 - .L_6)
.L_6:
        /*0004*/ 	.word	0x00000082


	//----- nvinfo : EIATTR_KPARAM_INFO
	.align		4
.L_7:
        /*0008*/ 	.byte	0x04, 0x17
        /*000a*/ 	.short	(.L_9 - .L_8)
.L_8:
        /*000c*/ 	.word	0x00000000
        /*0010*/ 	.short	0x0005
        /*0012*/ 	.short	0x0028
        /*0014*/ 	.byte	0x00, 0xf0, 0x11, 0x00


	//----- nvinfo : EIATTR_KPARAM_INFO
	.align		4
.L_9:
        /*0018*/ 	.byte	0x04, 0x17
        /*001a*/ 	.short	(.L_11 - .L_10)
.L_10:
        /*001c*/ 	.word	0x00000000
        /*0020*/ 	.short	0x0004
        /*0022*/ 	.short	0x0020
        /*0024*/ 	.byte	0x00, 0xf5, 0x21, 0x00


	//----- nvinfo : EIATTR_KPARAM_INFO
	.align		4
.L_11:
        /*0028*/ 	.byte	0x04, 0x17
        /*002a*/ 	.short	(.L_13 - .L_12)
.L_12:
        /*002c*/ 	.word	0x00000000
        /*0030*/ 	.short	0x0003
        /*0032*/ 	.short	0x0018
        /*0034*/ 	.byte	0x00, 0xf0, 0x11, 0x00


	//----- nvinfo : EIATTR_KPARAM_INFO
	.align		4
.L_13:
        /*0038*/ 	.byte	0x04, 0x17
        /*003a*/ 	.short	(.L_15 - .L_14)
.L_14:
        /*003c*/ 	.word	0x00000000
        /*0040*/ 	.short	0x0002
        /*0042*/ 	.short	0x0010
        /*0044*/ 	.byte	0x00, 0xf5, 0x21, 0x00


	//----- nvinfo : EIATTR_KPARAM_INFO
	.align		4
.L_15:
        /*0048*/ 	.byte	0x04, 0x17
        /*004a*/ 	.short	(.L_17 - .L_16)
.L_16:
        /*004c*/ 	.word	0x00000000
        /*0050*/ 	.short	0x0001
        /*0052*/ 	.short	0x0008
        /*0054*/ 	.byte	0x00, 0xf0, 0x11, 0x00


	//----- nvinfo : EIATTR_KPARAM_INFO
	.align		4
.L_17:
        /*0058*/ 	.byte	0x04, 0x17
        /*005a*/ 	.short	(.L_19 - .L_18)
.L_18:
        /*005c*/ 	.word	0x00000000
        /*0060*/ 	.short	0x0000
        /*0062*/ 	.short	0x0000
        /*0064*/ 	.byte	0x00, 0xf5, 0x21, 0x00


	//----- nvinfo : EIATTR_SPARSE_MMA_MASK
	.align		4
.L_19:
        /*0068*/ 	.byte	0x03, 0x50
        /*006a*/ 	.short	0x0000


	//----- nvinfo : EIATTR_MAXREG_COUNT
	.align		4
        /*006c*/ 	.byte	0x03, 0x1b
        /*006e*/ 	.short	0x00ff


	//----- nvinfo : EIATTR_NUM_BARRIERS
	.align		4
        /*0070*/ 	.byte	0x02, 0x4c
        /*0072*/ 	.byte	0x01
	.zero		1


	//----- nvinfo : EIATTR_MERCURY_ISA_VERSION
	.align		4
        /*0074*/ 	.byte	0x03, 0x5f
        /*0076*/ 	.short	0x0101


	//----- nvinfo : EIATTR_COOP_GROUP_MASK_REGIDS
	.align		4
        /*0078*/ 	.byte	0x04, 0x29
        /*007a*/ 	.short	(.L_21 - .L_20)


	//   ....[0]....
.L_20:
        /*007c*/ 	.word	0xffffffff


	//   ....[1]....
        /*0080*/ 	.word	0xffffffff


	//   ....[2]....
        /*0084*/ 	.word	0xffffffff


	//   ....[3]....
        /*0088*/ 	.word	0xffffffff


	//   ....[4]....
        /*008c*/ 	.word	0xffffffff


	//   ....[5]....
        /*0090*/ 	.word	0xffffffff


	//   ....[6]....
        /*0094*/ 	.word	0xffffffff


	//   ....[7]....
        /*0098*/ 	.word	0xffffffff


	//   ....[8]....
        /*009c*/ 	.word	0xffffffff


	//   ....[9]....
        /*00a0*/ 	.word	0xffffffff


	//   ....[10]....
        /*00a4*/ 	.word	0xffffffff


	//   ....[11]....
        /*00a8*/ 	.word	0xffffffff


	//   ....[12]....
        /*00ac*/ 	.word	0xffffffff


	//   ....[13]....
        /*00b0*/ 	.word	0xffffffff


	//   ....[14]....
        /*00b4*/ 	.word	0xffffffff


	//   ....[15]....
        /*00b8*/ 	.word	0xffffffff


	//   ....[16]....
        /*00bc*/ 	.word	0xffffffff


	//   ....[17]....
        /*00c0*/ 	.word	0xffffffff


	//   ....[18]....
        /*00c4*/ 	.word	0xffffffff


	//   ....[19]....
        /*00c8*/ 	.word	0xffffffff


	//   ....[20]....
        /*00cc*/ 	.word	0xffffffff


	//   ....[21]....
        /*00d0*/ 	.word	0xffffffff


	//   ....[22]....
        /*00d4*/ 	.word	0xffffffff


	//   ....[23]....
        /*00d8*/ 	.word	0xffffffff


	//   ....[24]....
        /*00dc*/ 	.word	0xffffffff


	//   ....[25]....
        /*00e0*/ 	.word	0xffffffff


	//   ....[26]....
        /*00e4*/ 	.word	0xffffffff


	//   ....[27]....
        /*00e8*/ 	.word	0xffffffff


	//   ....[28]....
        /*00ec*/ 	.word	0xffffffff


	//   ....[29]....
        /*00f0*/ 	.word	0xffffffff


	//   ....[30]....
        /*00f4*/ 	.word	0xffffffff


	//   ....[31]....
        /*00f8*/ 	.word	0xffffffff


	//   ....[32]....
        /*00fc*/ 	.word	0xffffffff


	//   ....[33]....
        /*0100*/ 	.word	0xffffffff


	//   ....[34]....
        /*0104*/ 	.word	0xffffffff


	//   ....[35]....
        /*0108*/ 	.word	0xffffffff


	//   ....[36]....
        /*010c*/ 	.word	0xffffffff


	//   ....[37]....
        /*0110*/ 	.word	0xffffffff


	//   ....[38]....
        /*0114*/ 	.word	0xffffffff


	//   ....[39]....
        /*0118*/ 	.word	0xffffffff


	//   ....[40]....
        /*011c*/ 	.word	0xffffffff


	//   ....[41]....
        /*0120*/ 	.word	0xffffffff


	//   ....[42]....
        /*0124*/ 	.word	0xffffffff


	//   ....[43]....
        /*0128*/ 	.word	0xffffffff


	//   ....[44]....
        /*012c*/ 	.word	0xffffffff


	//   ....[45]....
        /*0130*/ 	.word	0xffffffff


	//   ....[46]....
        /*0134*/ 	.word	0xffffffff


	//   ....[47]....
        /*0138*/ 	.word	0xffffffff


	//   ....[48]....
        /*013c*/ 	.word	0xffffffff


	//   ....[49]....
        /*0140*/ 	.word	0xffffffff


	//   ....[50]....
        /*0144*/ 	.word	0xffffffff


	//   ....[51]....
        /*0148*/ 	.word	0xffffffff


	//   ....[52]....
        /*014c*/ 	.word	0xffffffff


	//   ....[53]....
        /*0150*/ 	.word	0x05000004


	//   ....[54]....
        /*0154*/ 	.word	0x05000004


	//   ....[55]....
        /*0158*/ 	.word	0x05000004


	//   ....[56]....
        /*015c*/ 	.word	0x05000004


	//   ....[57]....
        /*0160*/ 	.word	0x05000004


	//   ....[58]....
        /*0164*/ 	.word	0x05000004


	//   ....[59]....
        /*0168*/ 	.word	0x05000004


	//   ....[60]....
        /*016c*/ 	.word	0x05000004


	//   ....[61]....
        /*0170*/ 	.word	0x05000004


	//   ....[62]....
        /*0174*/ 	.word	0x05000004


	//   ....[63]....
        /*0178*/ 	.word	0x05000004


	//   ....[64]....
        /*017c*/ 	.word	0x05000004


	//   ....[65]....
        /*0180*/ 	.word	0x05000004


	//   ....[66]....
        /*0184*/ 	.word	0x05000004


	//   ....[67]....
        /*0188*/ 	.word	0x05000004


	//   ....[68]....
        /*018c*/ 	.word	0x05000004


	//   ....[69]....
        /*0190*/ 	.word	0x05000004


	//   ....[70]....
        /*0194*/ 	.word	0x05000004


	//   ....[71]....
        /*0198*/ 	.word	0x05000004


	//   ....[72]....
        /*019c*/ 	.word	0x05000004


	//   ....[73]....
        /*01a0*/ 	.word	0x05000004


	//   ....[74]....
        /*01a4*/ 	.word	0x05000004


	//   ....[75]....
        /*01a8*/ 	.word	0x05000004


	//   ....[76]....
        /*01ac*/ 	.word	0x05000004


	//   ....[77]....
        /*01b0*/ 	.word	0x05000004


	//   ....[78]....
        /*01b4*/ 	.word	0x05000004


	//   ....[79]....
        /*01b8*/ 	.word	0x05000004


	//   ....[80]....
        /*01bc*/ 	.word	0x05000004


	//   ....[81]....
        /*01c0*/ 	.word	0x05000004


	//   ....[82]....
        /*01c4*/ 	.word	0x05000004


	//   ....[83]....
        /*01c8*/ 	.word	0x05000004


	//   ....[84]....
        /*01cc*/ 	.word	0x05000004


	//   ....[85]....
        /*01d0*/ 	.word	0x05000004


	//   ....[86]....
        /*01d4*/ 	.word	0x05000004


	//   ....[87]....
        /*01d8*/ 	.word	0x05000004


	//   ....[88]....
        /*01dc*/ 	.word	0x05000004


	//   ....[89]....
        /*01e0*/ 	.word	0x05000004


	//   ....[90]....
        /*01e4*/ 	.word	0x05000004


	//   ....[91]....
        /*01e8*/ 	.word	0x05000004


	//   ....[92]....
        /*01ec*/ 	.word	0x05000004


	//   ....[93]....
        /*01f0*/ 	.word	0x05000004


	//   ....[94]....
        /*01f4*/ 	.word	0x05000004


	//   ....[95]....
        /*01f8*/ 	.word	0x05000004


	//   ....[96]....
        /*01fc*/ 	.word	0x05000004


	//   ....[97]....
        /*0200*/ 	.word	0x05000004


	//   ....[98]....
        /*0204*/ 	.word	0x05000004


	//   ....[99]....
        /*0208*/ 	.word	0x05000004


	//   ....[100]....
        /*020c*/ 	.word	0x05000004


	//   ....[101]....
        /*0210*/ 	.word	0x05000004


	//   ....[102]....
        /*0214*/ 	.word	0x05000004


	//   ....[103]....
        /*0218*/ 	.word	0x05000004


	//   ....[104]....
        /*021c*/ 	.word	0x05000004


	//----- nvinfo : EIATTR_COOP_GROUP_INSTR_OFFSETS
	.align		4
.L_21:
        /*0220*/ 	.byte	0x04, 0x28
        /*0222*/ 	.short	(.L_23 - .L_22)


	//   ....[0]....
.L_22:
        /*0224*/ 	.word	0x00000220


	//   ....[1]....
        /*0228*/ 	.word	0x00000ad0


	//   ....[2]....
        /*022c*/ 	.word	0x00001900


	//   ....[3]....
        /*0230*/ 	.word	0x00001f30


	//   ....[4]....
        /*0234*/ 	.word	0x00001f50


	//   ....[5]....
        /*0238*/ 	.word	0x00001f90


	//   ....[6]....
        /*023c*/ 	.word	0x00001fa0


	//   ....[7]....
        /*0240*/ 	.word	0x00001fe0


	//   ....[8]....
        /*0244*/ 	.word	0x00001ff0


	//   ....[9]....
        /*0248*/ 	.word	0x00002030


	//   ....[10]....
        /*024c*/ 	.word	0x00002040


	//   ....[11]....
        /*0250*/ 	.word	0x00002080


	//   ....[12]....
        /*0254*/ 	.word	0x00002090


	//   ....[13]....
        /*0258*/ 	.word	0x00002120


	//   ....[14]....
        /*025c*/ 	.word	0x00002930


	//   ....[15]....
        /*0260*/ 	.word	0x000031b0


	//   ....[16]....
        /*0264*/ 	.word	0x000031e0


	//   ....[17]....
        /*0268*/ 	.word	0x00003210


	//   ....[18]....
        /*026c*/ 	.word	0x00003240


	//   ....[19]....
        /*0270*/ 	.word	0x00003270


	//   ....[20]....
        /*0274*/ 	.word	0x000032d0


	//   ....[21]....
        /*0278*/ 	.word	0x00003380


	//   ....[22]....
        /*027c*/ 	.word	0x00003c90


	//   ....[23]....
        /*0280*/ 	.word	0x000043d0


	//   ....[24]....
        /*0284*/ 	.word	0x000043e0


	//   ....[25]....
        /*0288*/ 	.word	0x00004420


	//   ....[26]....
        /*028c*/ 	.word	0x00004430


	//   ....[27]....
        /*0290*/ 	.word	0x00004470


	//   ....[28]....
        /*0294*/ 	.word	0x00004480


	//   ....[29]....
        /*0298*/ 	.word	0x000044c0


	//   ....[30]....
        /*029c*/ 	.word	0x000044d0


	//   ....[31]....
        /*02a0*/ 	.word	0x00004510


	//   ....[32]....
        /*02a4*/ 	.word	0x00004520


	//   ....[33]....
        /*02a8*/ 	.word	0x000045c0


	//   ....[34]....
        /*02ac*/ 	.word	0x00004850


	//   ....[35]....
        /*02b0*/ 	.word	0x00005400


	//   ....[36]....
        /*02b4*/ 	.word	0x00005b30


	//   ....[37]....
        /*02b8*/ 	.word	0x00005b40


	//   ....[38]....
        /*02bc*/ 	.word	0x00005b80


	//   ....[39]....
        /*02c0*/ 	.word	0x00005b90


	//   ....[40]....
        /*02c4*/ 	.word	0x00005bd0


	//   ....[41]....
        /*02c8*/ 	.word	0x00005be0


	//   ....[42]....
        /*02cc*/ 	.word	0x00005c20


	//   ....[43]....
        /*02d0*/ 	.word	0x00005c30


	//   ....[44]....
        /*02d4*/ 	.word	0x00005c70


	//   ....[45]....
        /*02d8*/ 	.word	0x00005c80


	//   ....[46]....
        /*02dc*/ 	.word	0x00005d20


	//   ....[47]....
        /*02e0*/ 	.word	0x000062d0


	//   ....[48]....
        /*02e4*/ 	.word	0x00006af0


	//   ....[49]....
        /*02e8*/ 	.word	0x00006b20


	//   ....[50]....
        /*02ec*/ 	.word	0x00006b50


	//   ....[51]....
        /*02f0*/ 	.word	0x00006b80


	//   ....[52]....
        /*02f4*/ 	.word	0x00006c00


	//   ....[53]....
        /*02f8*/ 	.word	0x00007870


	//   ....[54]....
        /*02fc*/ 	.word	0x000078e0


	//   ....[55]....
        /*0300*/ 	.word	0x00007980


	//   ....[56]....
        /*0304*/ 	.word	0x00007a10


	//   ....[57]....
        /*0308*/ 	.word	0x00007a90


	//   ....[58]....
        /*030c*/ 	.word	0x00007af0


	//   ....[59]....
        /*0310*/ 	.word	0x00007b70


	//   ....[60]....
        /*0314*/ 	.word	0x00007bd0


	//   ....[61]....
        /*0318*/ 	.word	0x00007c50


	//   ....[62]....
        /*031c*/ 	.word	0x00007cb0


	//   ....[63]....
        /*0320*/ 	.word	0x00007d30


	//   ....[64]....
        /*0324*/ 	.word	0x00007d80


	//   ....[65]....
        /*0328*/ 	.word	0x00007e40


	//   ....[66]....
        /*032c*/ 	.word	0x00007ea0


	//   ....[67]....
        /*0330*/ 	.word	0x00007f30


	//   ....[68]....
        /*0334*/ 	.word	0x00007fc0


	//   ....[69]....
        /*0338*/ 	.word	0x00008030


	//   ....[70]....
        /*033c*/ 	.word	0x000080a0


	//   ....[71]....
        /*0340*/ 	.word	0x00008110


	//   ....[72]....
        /*0344*/ 	.word	0x00008170


	//   ....[73]....
        /*0348*/ 	.word	0x000081d0


	//   ....[74]....
        /*034c*/ 	.word	0x00008260


	//   ....[75]....
        /*0350*/ 	.word	0x000082f0


	//   ....[76]....
        /*0354*/ 	.word	0x00008370


	//   ....[77]....
        /*0358*/ 	.word	0x000083d0


	//   ....[78]....
        /*035c*/ 	.word	0x00008450


	//   ....[79]....
        /*0360*/ 	.word	0x000084b0


	//   ....[80]....
        /*0364*/ 	.word	0x00008530


	//   ....[81]....
        /*0368*/ 	.word	0x00008590


	//   ....[82]....
        /*036c*/ 	.word	0x00008610


	//   ....[83]....
        /*0370*/ 	.word	0x00008660


	//   ....[84]....
        /*0374*/ 	.word	0x00008720


	//   ....[85]....
        /*0378*/ 	.word	0x00008780


	//   ....[86]....
        /*037c*/ 	.word	0x000087e0


	//   ....[87]....
        /*0380*/ 	.word	0x00008870


	//   ....[88]....
        /*0384*/ 	.word	0x00008900


	//   ....[89]....
        /*0388*/ 	.word	0x00008980


	//   ....[90]....
        /*038c*/ 	.word	0x000089e0


	//   ....[91]....
        /*0390*/ 	.word	0x00008a60


	//   ....[92]....
        /*0394*/ 	.word	0x00008ac0


	//   ....[93]....
        /*0398*/ 	.word	0x00008b40


	//   ....[94]....
        /*039c*/ 	.word	0x00008ba0


	//   ....[95]....
        /*03a0*/ 	.word	0x00008c20


	//   ....[96]....
        /*03a4*/ 	.word	0x00008c70


	//   ....[97]....
        /*03a8*/ 	.word	0x00008d30


	//   ....[98]....
        /*03ac*/ 	.word	0x00008d90


	//   ....[99]....
        /*03b0*/ 	.word	0x00008e30


	//   ....[100]....
        /*03b4*/ 	.word	0x00008ec0


	//   ....[101]....
        /*03b8*/ 	.word	0x00008f30


	//   ....[102]....
        /*03bc*/ 	.word	0x00008fa0


	//   ....[103]....
        /*03c0*/ 	.word	0x00009020


	//   ....[104]....
        /*03c4*/ 	.word	0x00009090


	//----- nvinfo : EIATTR_VRC_CTA_INIT_COUNT
	.align		4
.L_23:
        /*03c8*/ 	.byte	0x02, 0x4a
	.zero		1
	.zero		1


	//----- nvinfo : EIATTR_EXIT_INSTR_OFFSETS
	.align		4
        /*03cc*/ 	.byte	0x04, 0x1c
        /*03ce*/ 	.short	(.L_25 - .L_24)


	//   ....[0]....
.L_24:
        /*03d0*/ 	.word	0x000000b0


	//   ....[1]....
        /*03d4*/ 	.word	0x00006c20


	//   ....[2]....
        /*03d8*/ 	.word	0x00006e70


	//   ....[3]....
        /*03dc*/ 	.word	0x00007710


	//   ....[4]....
        /*03e0*/ 	.word	0x00007830


	//----- nvinfo : EIATTR_CRS_STACK_SIZE
	.align		4
.L_25:
        /*03e4*/ 	.byte	0x04, 0x1e
        /*03e6*/ 	.short	(.L_27 - .L_26)
.L_26:
        /*03e8*/ 	.word	0x00000000


	//----- nvinfo : EIATTR_CBANK_PARAM_SIZE
	.align		4
.L_27:
        /*03ec*/ 	.byte	0x03, 0x19
        /*03ee*/ 	.short	0x002c


	//----- nvinfo : EIATTR_PARAM_CBANK
	.align		4
        /*03f0*/ 	.byte	0x04, 0x0a
        /*03f2*/ 	.short	(.L_29 - .L_28)
	.align		4
.L_28:
        /*03f4*/ 	.word	index@(.nv.constant0._Z10knn_kernelPK6float2iS1_iP10ResultPairi)
        /*03f8*/ 	.short	0x0380
        /*03fa*/ 	.short	0x002c


	//----- nvinfo : EIATTR_SW_WAR
	.align		4
.L_29:
        /*03fc*/ 	.byte	0x04, 0x36
        /*03fe*/ 	.short	(.L_31 - .L_30)
.L_30:
        /*0400*/ 	.word	0x00000008
.L_31:


//--------------------- .nv.callgraph             --------------------------
	.section	.nv.callgraph,"",@"SHT_CUDA_CALLGRAPH"
	.align	4
	.sectionentsize	8
	.align		4
        /*0000*/ 	.word	0x00000000
	.align		4
        /*0004*/ 	.word	0xffffffff
	.align		4
        /*0008*/ 	.word	0x00000000
	.align		4
        /*000c*/ 	.word	0xfffffffe
	.align		4
        /*0010*/ 	.word	0x00000000
	.align		4
        /*0014*/ 	.word	0xfffffffd
	.align		4
        /*0018*/ 	.word	0x00000000
	.align		4
        /*001c*/ 	.word	0xfffffffc


//--------------------- .text._Z10knn_kernelPK6float2iS1_iP10ResultPairi --------------------------
	.section	.text._Z10knn_kernelPK6float2iS1_iP10ResultPairi,"ax",@progbits
	.align	128
        .global         _Z10knn_kernelPK6float2iS1_iP10ResultPairi
        .type           _Z10knn_kernelPK6float2iS1_iP10ResultPairi,@function
        .size           _Z10knn_kernelPK6float2iS1_iP10ResultPairi,(.L_x_206 - _Z10knn_kernelPK6float2iS1_iP10ResultPairi)
        .other          _Z10knn_kernelPK6float2iS1_iP10ResultPairi,@"STO_CUDA_ENTRY STV_DEFAULT"
_Z10knn_kernelPK6float2iS1_iP10ResultPairi:
.text._Z10knn_kernelPK6float2iS1_iP10ResultPairi:
[----:B------:R-:W0:Y:S01]  /*0000*/  LDC R1, c[0x0][0x37c] ;  /* 0x0000df00ff017b82 */ /* 0x000e220000000800 */
[----:B------:R-:W1:Y:S01]  /*0010*/  S2R R28, SR_TID.X ;  /* 0x00000000001c7919 */ /* 0x000e620000002100 */
[----:B------:R-:W2:Y:S01]  /*0020*/  LDCU UR18, c[0x0][0x360] ;  /* 0x00006c00ff1277ac */ /* 0x000ea20008000800 */
[----:B0-----:R-:W-:Y:S01]  /*0030*/  VIADD R1, R1, 0xffffff00 ;  /* 0xffffff0001017836 */ /* 0x001fe20000000000 */
[----:B------:R-:W0:Y:S01]  /*0040*/  S2R R29, SR_CTAID.X ;  /* 0x00000000001d7919 */ /* 0x000e220000002500 */
[----:B------:R-:W3:Y:S03]  /*0050*/  LDCU UR5, c[0x0][0x388] ;  /* 0x00007100ff0577ac */ /* 0x000ee60008000800 */
[----:B------:R-:W-:Y:S01]  /*0060*/  R2UR UR12, R1 ;  /* 0x00000000010c72ca */ /* 0x000fe200000e0000 */
[----:B--2---:R-:W-:Y:S01]  /*0070*/  USHF.R.U32.HI UR4, URZ, 0x5, UR18 ;  /* 0x00000005ff047899 */ /* 0x004fe20008011612 */
[----:B-1----:R-:W-:-:S05]  /*0080*/  SHF.R.U32.HI R0, RZ, 0x5, R28 ;  /* 0x00000005ff007819 */ /* 0x002fca000001161c */
[----:B0-----:R-:W-:-:S05]  /*0090*/  IMAD R29, R29, UR4, R0 ;  /* 0x000000041d1d7c24 */ /* 0x001fca000f8e0200 */
[----:B---3--:R-:W-:-:S13]  /*00a0*/  ISETP.GE.AND P0, PT, R29, UR5, PT ;  /* 0x000000051d007c0c */ /* 0x008fda000bf06270 */
[----:B------:R-:W-:Y:S05]  /*00b0*/  @P0 EXIT ;  /* 0x000000000000094d */ /* 0x000fea0003800000 */
[----:B------:R-:W0:Y:S01]  /*00c0*/  S2UR UR6, SR_CgaCtaId ;  /* 0x00000000000679c3 */ /* 0x000e220000008800 */
[----:B------:R-:W1:Y:S07]  /*00d0*/  LDCU UR7, c[0x0][0x3a8] ;  /* 0x00007500ff0777ac */ /* 0x000e6e0008000800 */
[----:B------:R-:W2:Y:S01]  /*00e0*/  LDC.64 R2, c[0x0][0x380] ;  /* 0x0000e000ff027b82 */ /* 0x000ea20000000a00 */
[----:B------:R-:W-:Y:S01]  /*00f0*/  UMOV UR4, 0x18 ;  /* 0x0000001800047882 */ /* 0x000fe20000000000 */
[----:B------:R-:W-:Y:S01]  /*0100*/  UMOV UR5, 0x400 ;  /* 0x0000040000057882 */ /* 0x000fe20000000000 */
[----:B------:R-:W3:Y:S01]  /*0110*/  LDCU.64 UR10, c[0x0][0x358] ;  /* 0x00006b00ff0a77ac */ /* 0x000ee20008000a00 */
[----:B------:R-:W-:Y:S01]  /*0120*/  LOP3.LUT R28, R28, 0x1f, RZ, 0xc0, !PT ;  /* 0x0000001f1c1c7812 */ /* 0x000fe200078ec0ff */
[----:B-1----:R-:W-:-:S02]  /*0130*/  UIMAD UR4, UR7, UR4, 0x4 ;  /* 0x00000004070474a4 */ /* 0x002fc4000f8e0204 */
[----:B0-----:R-:W-:-:S04]  /*0140*/  ULEA UR5, UR6, UR5, 0x18 ;  /* 0x0000000506057291 */ /* 0x001fc8000f8ec0ff */
[----:B------:R-:W-:Y:S01]  /*0150*/  IMAD R0, R0, UR4, RZ ;  /* 0x0000000400007c24 */ /* 0x000fe2000f8e02ff */
[----:B------:R-:W-:Y:S01]  /*0160*/  ISETP.NE.AND P0, PT, R28, RZ, PT ;  /* 0x000000ff1c00720c */ /* 0x000fe20003f05270 */
[----:B------:R-:W-:Y:S02]  /*0170*/  IMAD.U32 R31, RZ, RZ, UR7 ;  /* 0x00000007ff1f7e24 */ /* 0x000fe4000f8e00ff */
[----:B------:R-:W-:Y:S01]  /*0180*/  VIADD R0, R0, UR5 ;  /* 0x0000000500007c36 */ /* 0x000fe20008000000 */
[----:B------:R-:W-:Y:S01]  /*0190*/  UISETP.GE.AND UP0, UPT, UR7, 0x20, UPT ;  /* 0x000000200700788c */ /* 0x000fe2000bf06270 */
[----:B--2---:R-:W-:-:S04]  /*01a0*/  IMAD.WIDE R2, R29, 0x8, R2 ;  /* 0x000000081d027825 */ /* 0x004fc800078e0202 */
[C---:B------:R-:W-:Y:S01]  /*01b0*/  IMAD R30, R31.reuse, 0x8, R0 ;  /* 0x000000081f1e7824 */ /* 0x040fe200078e0200 */
[----:B------:R-:W-:Y:S01]  /*01c0*/  USHF.R.S32.HI UR4, URZ, 0x1f, UR7 ;  /* 0x0000001fff047899 */ /* 0x000fe20008011407 */
[----:B---3--:R-:W5:Y:S02]  /*01d0*/  LDG.E.64 R2, desc[UR10][R2.64] ;  /* 0x0000000a02027981 */ /* 0x008f64000c1e1b00 */
[----:B------:R-:W-:Y:S01]  /*01e0*/  IMAD R31, R31, 0x10, R30 ;  /* 0x000000101f1f7824 */ /* 0x000fe200078e021e */
[----:B------:R-:W-:-:S04]  /*01f0*/  ULEA.HI UR4, UR4, UR7, URZ, 0x5 ;  /* 0x0000000704047291 */ /* 0x000fc8000f8f28ff */
[----:B------:R0:W-:Y:S01]  /*0200*/  @!P0 STS [R31+0x2000], RZ ;  /* 0x002000ff1f008388 */ /* 0x0001e20000000800 */
[----:B------:R-:W-:Y:S01]  /*0210*/  USHF.R.S32.HI UR6, URZ, 0x5, UR4 ;  /* 0x00000005ff067899 */ /* 0x000fe20008011404 */
[----:B------:R-:W-:Y:S01]  /*0220*/  NOP ;  /* 0x0000000000007918 */ /* 0x000fe20000000000 */
[----:B------:R-:W-:Y:S10]  /*0230*/  BRA.U !UP0, `(.L_x_0) ;  /* 0x0000000508107547 */ /* 0x000ff4000b800000 */
[----:B------:R-:W-:Y:S02]  /*0240*/  UIADD3 UR4, UPT, UPT, UR6, -0x1, URZ ;  /* 0xffffffff06047890 */ /* 0x000fe4000fffe0ff */
[----:B------:R-:W-:Y:S02]  /*0250*/  ULOP3.LUT UR8, UR6, 0xf, URZ, 0xc0, !UPT ;  /* 0x0000000f06087892 */ /* 0x000fe4000f8ec0ff */
[----:B------:R-:W-:Y:S02]  /*0260*/  UISETP.GE.U32.AND UP1, UPT, UR4, 0xf, UPT ;  /* 0x0000000f0400788c */ /* 0x000fe4000bf26070 */
[----:B------:R-:W-:Y:S01]  /*0270*/  UISETP.NE.AND UP0, UPT, UR8, URZ, UPT ;  /* 0x000000ff0800728c */ /* 0x000fe2000bf05270 */
[----:B------:R-:W-:-:S06]  /*0280*/  UMOV UR4, URZ ;  /* 0x000000ff00047c82 */ /* 0x000fcc0008000000 */
[----:B------:R-:W-:Y:S05]  /*0290*/  BRA.U !UP1, `(.L_x_1) ;  /* 0x0000000109487547 */ /* 0x000fea000b800000 */
[----:B------:R-:W-:Y:S01]  /*02a0*/  IMAD.MOV.U32 R4, RZ, RZ, -0x1 ;  /* 0xffffffffff047424 */ /* 0x000fe200078e00ff */
[----:B------:R-:W-:Y:S01]  /*02b0*/  ULOP3.LUT UR4, UR6, 0x3fffff0, URZ, 0xc0, !UPT ;  /* 0x03fffff006047892 */ /* 0x000fe2000f8ec0ff */
[----:B------:R-:W-:Y:S01]  /*02c0*/  IMAD.MOV.U32 R5, RZ, RZ, 0x7f7fffff ;  /* 0x7f7fffffff057424 */ /* 0x000fe200078e00ff */
[----:B------:R-:W-:Y:S01]  /*02d0*/  UMOV UR5, URZ ;  /* 0x000000ff00057c82 */ /* 0x000fe20008000000 */
[----:B------:R-:W-:Y:S02]  /*02e0*/  IMAD.MOV.U32 R6, RZ, RZ, -0x1 ;  /* 0xffffffffff067424 */ /* 0x000fe400078e00ff */
[----:B------:R-:W-:-:S07]  /*02f0*/  IMAD.MOV.U32 R7, RZ, RZ, 0x7f7fffff ;  /* 0x7f7fffffff077424 */ /* 0x000fce00078e00ff */
.L_x_2:
[----:B------:R-:W-:Y:S02]  /*0300*/  ULEA UR9, UR5, UR12, 0x3 ;  /* 0x0000000c05097291 */ /* 0x000fe4000f8e18ff */
[----:B------:R-:W-:-:S04]  /*0310*/  UIADD3 UR5, UPT, UPT, UR5, 0x10, URZ ;  /* 0x0000001005057890 */ /* 0x000fc8000fffe0ff */
[----:B------:R-:W-:-:S03]  /*0320*/  UISETP.NE.AND UP1, UPT, UR5, UR4, UPT ;  /* 0x000000040500728c */ /* 0x000fc6000bf25270 */
[----:B-1----:R1:W-:Y:S04]  /*0330*/  STL.128 [UR9], R4 ;  /* 0x00000004ff007987 */ /* 0x0023e80008100c09 */
[----:B------:R1:W-:Y:S04]  /*0340*/  STL.128 [UR9+0x10], R4 ;  /* 0x00001004ff007987 */ /* 0x0003e80008100c09 */
[----:B------:R1:W-:Y:S04]  /*0350*/  STL.128 [UR9+0x20], R4 ;  /* 0x00002004ff007987 */ /* 0x0003e80008100c09 */
[----:B------:R1:W-:Y:S04]  /*0360*/  STL.128 [UR9+0x30], R4 ;  /* 0x00003004ff007987 */ /* 0x0003e80008100c09 */
[----:B------:R1:W-:Y:S04]  /*0370*/  STL.128 [UR9+0x40], R4 ;  /* 0x00004004ff007987 */ /* 0x0003e80008100c09 */
[----:B------:R1:W-:Y:S04]  /*0380*/  STL.128 [UR9+0x50], R4 ;  /* 0x00005004ff007987 */ /* 0x0003e80008100c09 */
[----:B------:R1:W-:Y:S04]  /*0390*/  STL.128 [UR9+0x60], R4 ;  /* 0x00006004ff007987 */ /* 0x0003e80008100c09 */
[----:B------:R1:W-:Y:S01]  /*03a0*/  STL.128 [UR9+0x70], R4 ;  /* 0x00007004ff007987 */ /* 0x0003e20008100c09 */
[----:B------:R-:W-:Y:S05]  /*03b0*/  BRA.U UP1, `(.L_x_2) ;  /* 0xfffffffd01d07547 */ /* 0x000fea000b83ffff */
.L_x_1:
[----:B------:R-:W-:Y:S05]  /*03c0*/  BRA.U !UP0, `(.L_x_0) ;  /* 0x0000000108ac7547 */ /* 0x000fea000b800000 */
[----:B------:R-:W-:Y:S02]  /*03d0*/  UISETP.GE.U32.AND UP0, UPT, UR8, 0x8, UPT ;  /* 0x000000080800788c */ /* 0x000fe4000bf06070 */
[----:B------:R-:W-:-:S04]  /*03e0*/  ULOP3.LUT UR5, UR6, 0x7, URZ, 0xc0, !UPT ;  /* 0x0000000706057892 */ /* 0x000fc8000f8ec0ff */
[----:B------:R-:W-:-:S03]  /*03f0*/  UISETP.NE.AND UP1, UPT, UR5, URZ, UPT ;  /* 0x000000ff0500728c */ /* 0x000fc6000bf25270 */
[----:B------:R-:W-:Y:S08]  /*0400*/  BRA.U !UP0, `(.L_x_3) ;  /* 0x0000000108387547 */ /* 0x000ff0000b800000 */
[----:B------:R-:W-:Y:S01]  /*0410*/  ULEA UR8, UR4, UR12, 0x3 ;  /* 0x0000000c04087291 */ /* 0x000fe2000f8e18ff */
[----:B-1----:R-:W-:Y:S01]  /*0420*/  IMAD.MOV.U32 R4, RZ, RZ, -0x1 ;  /* 0xffffffffff047424 */ /* 0x002fe200078e00ff */
[----:B------:R-:W-:Y:S01]  /*0430*/  UIADD3 UR4, UPT, UPT, UR4, 0x8, URZ ;  /* 0x0000000804047890 */ /* 0x000fe2000fffe0ff */
[----:B------:R-:W-:Y:S02]  /*0440*/  IMAD.MOV.U32 R5, RZ, RZ, 0x7f7fffff ;  /* 0x7f7fffffff057424 */ /* 0x000fe400078e00ff */
[----:B------:R-:W-:Y:S02]  /*0450*/  IMAD.MOV.U32 R6, RZ, RZ, -0x1 ;  /* 0xffffffffff067424 */ /* 0x000fe400078e00ff */
[----:B------:R-:W-:Y:S02]  /*0460*/  IMAD.MOV.U32 R7, RZ, RZ, 0x7f7fffff ;  /* 0x7f7fffffff077424 */ /* 0x000fe400078e00ff */
[----:B------:R2:W-:Y:S04]  /*0470*/  STL.64 [UR8], R4 ;  /* 0x00000004ff007987 */ /* 0x0005e80008100a08 */
[----:B------:R2:W-:Y:S04]  /*0480*/  STL.64 [UR8+0x8], R4 ;  /* 0x00000804ff007987 */ /* 0x0005e80008100a08 */
[----:B------:R2:W-:Y:S04]  /*0490*/  STL.64 [UR8+0x10], R6 ;  /* 0x00001006ff007987 */ /* 0x0005e80008100a08 */
[----:B------:R2:W-:Y:S04]  /*04a0*/  STL.64 [UR8+0x18], R6 ;  /* 0x00001806ff007987 */ /* 0x0005e80008100a08 */
[----:B------:R2:W-:Y:S04]  /*04b0*/  STL.64 [UR8+0x20], R6 ;  /* 0x00002006ff007987 */ /* 0x0005e80008100a08 */
[----:B------:R2:W-:Y:S04]  /*04c0*/  STL.64 [UR8+0x28], R6 ;  /* 0x00002806ff007987 */ /* 0x0005e80008100a08 */
[----:B------:R2:W-:Y:S04]  /*04d0*/  STL.64 [UR8+0x30], R6 ;  /* 0x00003006ff007987 */ /* 0x0005e80008100a08 */
[----:B------:R2:W-:Y:S02]  /*04e0*/  STL.64 [UR8+0x38], R6 ;  /* 0x00003806ff007987 */ /* 0x0005e40008100a08 */
.L_x_3:
[----:B------:R-:W-:Y:S05]  /*04f0*/  BRA.U !UP1, `(.L_x_0) ;  /* 0x0000000109607547 */ /* 0x000fea000b800000 */
[----:B------:R-:W-:Y:S02]  /*0500*/  UISETP.GE.U32.AND UP0, UPT, UR5, 0x4, UPT ;  /* 0x000000040500788c */ /* 0x000fe4000bf06070 */
[----:B------:R-:W-:-:S04]  /*0510*/  ULOP3.LUT UR8, UR6, 0x3, URZ, 0xc0, !UPT ;  /* 0x0000000306087892 */ /* 0x000fc8000f8ec0ff */
[----:B------:R-:W-:-:S03]  /*0520*/  UISETP.NE.AND UP1, UPT, UR8, URZ, UPT ;  /* 0x000000ff0800728c */ /* 0x000fc6000bf25270 */
[----:B------:R-:W-:Y:S08]  /*0530*/  BRA.U !UP0, `(.L_x_4) ;  /* 0x0000000108287547 */ /* 0x000ff0000b800000 */
[----:B------:R-:W-:Y:S01]  /*0540*/  ULEA UR5, UR4, UR12, 0x3 ;  /* 0x0000000c04057291 */ /* 0x000fe2000f8e18ff */
[----:B-12---:R-:W-:Y:S01]  /*0550*/  IMAD.MOV.U32 R4, RZ, RZ, -0x1 ;  /* 0xffffffffff047424 */ /* 0x006fe200078e00ff */
[----:B------:R-:W-:Y:S01]  /*0560*/  UIADD3 UR4, UPT, UPT, UR4, 0x4, URZ ;  /* 0x0000000404047890 */ /* 0x000fe2000fffe0ff */
[----:B------:R-:W-:Y:S02]  /*0570*/  IMAD.MOV.U32 R5, RZ, RZ, 0x7f7fffff ;  /* 0x7f7fffffff057424 */ /* 0x000fe400078e00ff */
[----:B------:R-:W-:Y:S02]  /*0580*/  IMAD.MOV.U32 R6, RZ, RZ, -0x1 ;  /* 0xffffffffff067424 */ /* 0x000fe400078e00ff */
[----:B------:R-:W-:Y:S02]  /*0590*/  IMAD.MOV.U32 R7, RZ, RZ, 0x7f7fffff ;  /* 0x7f7fffffff077424 */ /* 0x000fe400078e00ff */
[----:B------:R3:W-:Y:S04]  /*05a0*/  STL.64 [UR5], R4 ;  /* 0x00000004ff007987 */ /* 0x0007e80008100a05 */
[----:B------:R3:W-:Y:S04]  /*05b0*/  STL.64 [UR5+0x8], R6 ;  /* 0x00000806ff007987 */ /* 0x0007e80008100a05 */
[----:B------:R3:W-:Y:S04]  /*05c0*/  STL.64 [UR5+0x10], R6 ;  /* 0x00001006ff007987 */ /* 0x0007e80008100a05 */
[----:B------:R3:W-:Y:S02]  /*05d0*/  STL.64 [UR5+0x18], R6 ;  /* 0x00001806ff007987 */ /* 0x0007e40008100a05 */
.L_x_4:
[----:B------:R-:W-:Y:S05]  /*05e0*/  BRA.U !UP1, `(.L_x_0) ;  /* 0x0000000109247547 */ /* 0x000fea000b800000 */
[----:B-123--:R-:W-:Y:S01]  /*05f0*/  IMAD.MOV.U32 R4, RZ, RZ, -0x1 ;  /* 0xffffffffff047424 */ /* 0x00efe200078e00ff */
[----:B------:R-:W-:Y:S01]  /*0600*/  UMOV UR5, URZ ;  /* 0x000000ff00057c82 */ /* 0x000fe20008000000 */
[----:B------:R-:W-:-:S07]  /*0610*/  IMAD.MOV.U32 R5, RZ, RZ, 0x7f7fffff ;  /* 0x7f7fffffff057424 */ /* 0x000fce00078e00ff */
.L_x_5:
[----:B------:R-:W-:Y:S02]  /*0620*/  ULEA UR9, UR4, UR12, 0x3 ;  /* 0x0000000c04097291 */ /* 0x000fe4000f8e18ff */
[----:B------:R-:W-:Y:S02]  /*0630*/  UIADD3 UR5, UPT, UPT, UR5, 0x1, URZ ;  /* 0x0000000105057890 */ /* 0x000fe4000fffe0ff */
[----:B------:R-:W-:Y:S02]  /*0640*/  UIADD3 UR4, UPT, UPT, UR4, 0x1, URZ ;  /* 0x0000000104047890 */ /* 0x000fe4000fffe0ff */
[----:B------:R-:W-:-:S03]  /*0650*/  UISETP.NE.AND UP0, UPT, UR5, UR8, UPT ;  /* 0x000000080500728c */ /* 0x000fc6000bf05270 */
[----:B----4-:R4:W-:Y:S06]  /*0660*/  STL.64 [UR9], R4 ;  /* 0x00000004ff007987 */ /* 0x0109ec0008100a09 */
[----:B------:R-:W-:Y:S05]  /*0670*/  BRA.U UP0, `(.L_x_5) ;  /* 0xfffffffd00e87547 */ /* 0x000fea000b83ffff */
.L_x_0:
[----:B------:R-:W0:Y:S02]  /*0680*/  LDCU UR4, c[0x0][0x398] ;  /* 0x00007300ff0477ac */ /* 0x000e240008000800 */
[----:B0-----:R-:W-:-:S09]  /*0690*/  UISETP.GE.AND UP0, UPT, UR4, 0x1, UPT ;  /* 0x000000010400788c */ /* 0x001fd2000bf06270 */
[----:B------:R-:W-:Y:S05]  /*06a0*/  BRA.U !UP0, `(.L_x_6) ;  /* 0x0000002d08347547 */ /* 0x000fea000b800000 */
[----:B------:R-:W-:Y:S01]  /*06b0*/  USHF.L.U32 UR13, UR7, 0x1, URZ ;  /* 0x00000001070d7899 */ /* 0x000fe200080006ff */
[----:B-123--:R-:W-:Y:S01]  /*06c0*/  IMAD.MOV.U32 R6, RZ, RZ, 0x7f7fffff ;  /* 0x7f7fffffff067424 */ /* 0x00efe200078e00ff */
[----:B------:R-:W-:Y:S01]  /*06d0*/  UIADD3 UR4, UPT, UPT, UR7, -0x1, URZ ;  /* 0xffffffff07047890 */ /* 0x000fe2000fffe0ff */
[----:B------:R-:W-:Y:S01]  /*06e0*/  IMAD.MOV.U32 R35, RZ, RZ, RZ ;  /* 0x000000ffff237224 */ /* 0x000fe200078e00ff */
[----:B------:R-:W-:Y:S02]  /*06f0*/  UISETP.LT.AND UP0, UPT, UR13, 0x20, UPT ;  /* 0x000000200d00788c */ /* 0x000fe4000bf01270 */
[----:B------:R-:W-:Y:S02]  /*0700*/  ULOP3.LUT UR19, UR6, 0x7, URZ, 0xc0, !UPT ;  /* 0x0000000706137892 */ /* 0x000fe4000f8ec0ff */
[----:B------:R-:W-:Y:S02]  /*0710*/  USEL UR5, UR13, 0x20, !UP0 ;  /* 0x000000200d057887 */ /* 0x000fe4000c000000 */
[----:B------:R-:W-:-:S02]  /*0720*/  ULOP3.LUT UR20, UR6, 0x3fffff0, URZ, 0xc0, !UPT ;  /* 0x03fffff006147892 */ /* 0x000fc4000f8ec0ff */
[----:B------:R-:W-:Y:S02]  /*0730*/  UIADD3 UR7, UPT, UPT, UR5, -0x1, URZ ;  /* 0xffffffff05077890 */ /* 0x000fe4000fffe0ff */
[----:B------:R-:W-:Y:S02]  /*0740*/  ULEA.HI UR5, UR4, 0x1, URZ, 0x1b ;  /* 0x0000000104057891 */ /* 0x000fe4000f8fd8ff */
[----:B------:R-:W-:Y:S02]  /*0750*/  ULEA.HI UR15, UR7, 0x1, URZ, 0x1b ;  /* 0x00000001070f7891 */ /* 0x000fe4000f8fd8ff */
[----:B------:R-:W-:Y:S02]  /*0760*/  ULOP3.LUT UR21, UR6, 0x3, URZ, 0xc0, !UPT ;  /* 0x0000000306157892 */ /* 0x000fe4000f8ec0ff */
[----:B------:R-:W-:Y:S02]  /*0770*/  UIADD3 UR14, UPT, UPT, UR19, -0x1, URZ ;  /* 0xffffffff130e7890 */ /* 0x000fe4000fffe0ff */
[----:B------:R-:W-:-:S02]  /*0780*/  ULOP3.LUT UR5, UR5, 0x7, URZ, 0xc0, !UPT ;  /* 0x0000000705057892 */ /* 0x000fc4000f8ec0ff */
[----:B------:R-:W-:Y:S02]  /*0790*/  ULOP3.LUT UR16, UR15, 0x7, URZ, 0xc0, !UPT ;  /* 0x000000070f107892 */ /* 0x000fe4000f8ec0ff */
[----:B------:R-:W-:-:S12]  /*07a0*/  ULOP3.LUT UR17, UR15, 0xffffff8, URZ, 0xc0, !UPT ;  /* 0x0ffffff80f117892 */ /* 0x000fd8000f8ec0ff */
.L_x_54:
[----:B0-----:R-:W0:Y:S01]  /*07b0*/  S2R R10, SR_TID.X ;  /* 0x00000000000a7919 */ /* 0x001e220000002100 */
[----:B------:R-:W1:Y:S01]  /*07c0*/  LDCU UR8, c[0x0][0x398] ;  /* 0x00007300ff0877ac */ /* 0x000e620008000800 */
[C---:B----4-:R-:W-:Y:S01]  /*07d0*/  VIADD R4, R35.reuse, 0x400 ;  /* 0x0000040023047836 */ /* 0x050fe20000000000 */
[----:B------:R-:W-:Y:S04]  /*07e0*/  BSSY.RECONVERGENT B0, `(.L_x_7) ;  /* 0x0000012000007945 */ /* 0x000fe80003800200 */
[----:B-1----:R-:W-:Y:S02]  /*07f0*/  ISETP.GT.AND P0, PT, R4, UR8, PT ;  /* 0x0000000804007c0c */ /* 0x002fe4000bf04270 */
[----:B------:R-:W-:-:S04]  /*0800*/  IADD3 R33, PT, PT, -R35, UR8, RZ ;  /* 0x0000000823217c10 */ /* 0x000fc8000fffe1ff */
[----:B------:R-:W-:-:S04]  /*0810*/  SEL R33, R33, 0x400, P0 ;  /* 0x0000040021217807 */ /* 0x000fc80000000000 */
[----:B0-----:R-:W-:-:S13]  /*0820*/  ISETP.GE.AND P0, PT, R10, R33, PT ;  /* 0x000000210a00720c */ /* 0x001fda0003f06270 */
[----:B------:R-:W-:Y:S05]  /*0830*/  @P0 BRA `(.L_x_8) ;  /* 0x0000000000300947 */ /* 0x000fea0003800000 */
[----:B------:R-:W0:Y:S01]  /*0840*/  S2R R8, SR_CgaCtaId ;  /* 0x0000000000087919 */ /* 0x000e220000008800 */
[----:B------:R-:W1:Y:S01]  /*0850*/  LDC.64 R4, c[0x0][0x390] ;  /* 0x0000e400ff047b82 */ /* 0x000e620000000a00 */
[----:B------:R-:W-:-:S04]  /*0860*/  MOV R7, 0x400 ;  /* 0x0000040000077802 */ /* 0x000fc80000000f00 */
[----:B0-----:R-:W-:-:S07]  /*0870*/  LEA R11, R8, R7, 0x18 ;  /* 0x00000007080b7211 */ /* 0x001fce00078ec0ff */
.L_x_9:
[----:B0-----:R-:W-:-:S04]  /*0880*/  IMAD.IADD R9, R10, 0x1, R35 ;  /* 0x000000010a097824 */ /* 0x001fc800078e0223 */
[----:B-1----:R-:W-:-:S06]  /*0890*/  IMAD.WIDE R8, R9, 0x8, R4 ;  /* 0x0000000809087825 */ /* 0x002fcc00078e0204 */
[----:B------:R-:W2:Y:S01]  /*08a0*/  LDG.E.64 R8, desc[UR10][R8.64] ;  /* 0x0000000a08087981 */ /* 0x000ea2000c1e1b00 */
[C---:B------:R-:W-:Y:S02]  /*08b0*/  IMAD R7, R10.reuse, 0x8, R11 ;  /* 0x000000080a077824 */ /* 0x040fe400078e020b */
[----:B------:R-:W-:-:S05]  /*08c0*/  VIADD R10, R10, UR18 ;  /* 0x000000120a0a7c36 */ /* 0x000fca0008000000 */
[----:B------:R-:W-:Y:S01]  /*08d0*/  ISETP.GE.AND P0, PT, R10, R33, PT ;  /* 0x000000210a00720c */ /* 0x000fe20003f06270 */
[----:B--2---:R0:W-:-:S12]  /*08e0*/  STS.64 [R7], R8 ;  /* 0x0000000807007388 */ /* 0x0041d80000000a00 */
[----:B------:R-:W-:Y:S05]  /*08f0*/  @!P0 BRA `(.L_x_9) ;  /* 0xfffffffc00e08947 */ /* 0x000fea000383ffff */
.L_x_8:
[----:B------:R-:W-:Y:S05]  /*0900*/  BSYNC.RECONVERGENT B0 ;  /* 0x0000000000007941 */ /* 0x000fea0003800200 */
.L_x_7:
[----:B------:R-:W-:Y:S01]  /*0910*/  BAR.SYNC.DEFER_BLOCKING 0x0 ;  /* 0x0000000000007b1d */ /* 0x000fe20000010000 */
[----:B------:R-:W-:-:S13]  /*0920*/  ISETP.GE.AND P0, PT, R28, R33, PT ;  /* 0x000000211c00720c */ /* 0x000fda0003f06270 */
[----:B------:R-:W-:Y:S05]  /*0930*/  @P0 BRA `(.L_x_10) ;  /* 0x0000002800780947 */ /* 0x000fea0003800000 */
[----:B------:R-:W-:-:S07]  /*0940*/  IMAD.MOV.U32 R32, RZ, RZ, R28 ;  /* 0x000000ffff207224 */ /* 0x000fce00078e001c */
.L_x_53:
[----:B------:R-:W1:Y:S01]  /*0950*/  S2UR UR9, SR_CgaCtaId ;  /* 0x00000000000979c3 */ /* 0x000e620000008800 */
[----:B------:R-:W-:Y:S01]  /*0960*/  UMOV UR8, 0x400 ;  /* 0x0000040000087882 */ /* 0x000fe20000000000 */
[----:B------:R-:W-:Y:S01]  /*0970*/  BSSY B0, `(.L_x_11) ;  /* 0x0000297000007945 */ /* 0x000fe20003800000 */
[----:B-1----:R-:W-:-:S06]  /*0980*/  ULEA UR8, UR9, UR8, 0x18 ;  /* 0x0000000809087291 */ /* 0x002fcc000f8ec0ff */
[----:B0-----:R-:W-:-:S06]  /*0990*/  LEA R4, R32, UR8, 0x3 ;  /* 0x0000000820047c11 */ /* 0x001fcc000f8e18ff */
[----:B------:R-:W0:Y:S02]  /*09a0*/  LDS.64 R4, [R4] ;  /* 0x0000000004047984 */ /* 0x000e240000000a00 */
[----:B0----5:R-:W-:Y:S01]  /*09b0*/  FADD R7, R3, -R5 ;  /* 0x8000000503077221 */ /* 0x021fe20000000000 */
[----:B------:R-:W-:-:S03]  /*09c0*/  FADD R5, R2, -R4 ;  /* 0x8000000402057221 */ /* 0x000fc60000000000 */
[----:B------:R-:W-:-:S04]  /*09d0*/  FMUL R8, R7, R7 ;  /* 0x0000000707087220 */ /* 0x000fc80000400000 */
[----:B------:R-:W-:-:S05]  /*09e0*/  FFMA R7, R5, R5, R8 ;  /* 0x0000000505077223 */ /* 0x000fca0000000008 */
[----:B------:R-:W-:-:S13]  /*09f0*/  FSETP.GEU.AND P0, PT, R7, R6, PT ;  /* 0x000000060700720b */ /* 0x000fda0003f0e000 */
[----:B------:R-:W-:Y:S05]  /*0a00*/  @P0 BRA `(.L_x_12) ;  /* 0x0000002800340947 */ /* 0x000fea0003800000 */
[----:B------:R-:W-:Y:S01]  /*0a10*/  IMAD.MOV.U32 R8, RZ, RZ, 0x1 ;  /* 0x00000001ff087424 */ /* 0x000fe200078e00ff */
[----:B------:R-:W0:Y:S04]  /*0a20*/  LDCU UR8, c[0x0][0x3a8] ;  /* 0x00007500ff0877ac */ /* 0x000e280008000800 */
[----:B------:R-:W1:Y:S01]  /*0a30*/  ATOMS.ADD R5, [R31+0x2000], R8 ;  /* 0x002000081f05738c */ /* 0x000e620000000000 */
[----:B0-----:R-:W-:Y:S01]  /*0a40*/  IMAD.U32 R34, RZ, RZ, UR8 ;  /* 0x00000008ff227e24 */ /* 0x001fe2000f8e00ff */
[----:B------:R-:W-:-:S04]  /*0a50*/  UMOV UR8, 0xffffffff ;  /* 0xffffffff00087882 */ /* 0x000fc80000000000 */
[----:B-1----:R-:W-:-:S13]  /*0a60*/  ISETP.GE.AND P0, PT, R5, R34, PT ;  /* 0x000000220500720c */ /* 0x002fda0003f06270 */
[----:B------:R-:W-:Y:S02]  /*0a70*/  @!P0 IMAD R5, R5, 0x8, R0 ;  /* 0x0000000805058824 */ /* 0x000fe400078e0200 */
[----:B------:R-:W-:-:S03]  /*0a80*/  @!P0 IMAD.IADD R4, R32, 0x1, R35 ;  /* 0x0000000120048824 */ /* 0x000fc600078e0223 */
[----:B------:R0:W-:Y:S04]  /*0a90*/  @!P0 STS [R5+0x2004], R7 ;  /* 0x0020040705008388 */ /* 0x0001e80000000800 */
[----:B------:R0:W-:Y:S01]  /*0aa0*/  @!P0 STS [R5+0x2000], R4 ;  /* 0x0020000405008388 */ /* 0x0001e20000000800 */
[----:B------:R-:W-:Y:S01]  /*0ab0*/  ISETP.NE.AND P0, PT, R28, RZ, PT ;  /* 0x000000ff1c00720c */ /* 0x000fe20003f05270 */
[----:B------:R-:W-:-:S12]  /*0ac0*/  BRA.DIV UR8, `(.L_x_13) ;  /* 0x0000006e085c7947 */ /* 0x000fd8000b800000 */
[----:B------:R-:W-:Y:S01]  /*0ad0*/  NOP ;  /* 0x0000000000007918 */ /* 0x000fe20000000000 */
.L_x_130:
[----:B------:R-:W-:Y:S04]  /*0ae0*/  BSSY B1, `(.L_x_14) ;  /* 0x000027c000017945 */ /* 0x000fe80003800000 */
[----:B------:R-:W-:Y:S05]  /*0af0*/  @P0 BRA `(.L_x_15) ;  /* 0x0000002400e80947 */ /* 0x000fea0003800000 */
[----:B0-----:R-:W0:Y:S02]  /*0b00*/  LDS R5, [R31+0x2000] ;  /* 0x002000001f057984 */ /* 0x001e240000000800 */
[----:B0-----:R-:W-:-:S13]  /*0b10*/  ISETP.GE.AND P0, PT, R5, R34, PT ;  /* 0x000000220500720c */ /* 0x001fda0003f06270 */
[----:B------:R-:W-:Y:S05]  /*0b20*/  @!P0 BRA `(.L_x_15) ;  /* 0x0000002400dc8947 */ /* 0x000fea0003800000 */
[----:B------:R-:W-:-:S13]  /*0b30*/  ISETP.GE.AND P0, PT, R34, 0x20, PT ;  /* 0x000000202200780c */ /* 0x000fda0003f06270 */
[----:B------:R-:W-:Y:S05]  /*0b40*/  @!P0 BRA `(.L_x_16) ;  /* 0x0000000400cc8947 */ /* 0x000fea0003800000 */
[----:B------:R-:W-:Y:S01]  /*0b50*/  UIADD3 UR8, UPT, UPT, UR6, -0x1, URZ ;  /* 0xffffffff06087890 */ /* 0x000fe2000fffe0ff */
[----:B------:R-:W-:-:S03]  /*0b60*/  IMAD.MOV.U32 R21, RZ, RZ, RZ ;  /* 0x000000ffff157224 */ /* 0x000fc600078e00ff */
[----:B------:R-:W-:-:S09]  /*0b70*/  UISETP.GE.U32.AND UP0, UPT, UR8, 0xf, UPT ;  /* 0x0000000f0800788c */ /* 0x000fd2000bf06070 */
[----:B------:R-:W-:Y:S05]  /*0b80*/  BRA.U !UP0, `(.L_x_17) ;  /* 0x0000000108c47547 */ /* 0x000fea000b800000 */
[----:B------:R-:W-:Y:S01]  /*0b90*/  BSSY.RECONVERGENT B2, `(.L_x_18) ;  /* 0x000002f000027945 */ /* 0x000fe20003800200 */
[----:B------:R-:W-:-:S07]  /*0ba0*/  IMAD.MOV.U32 R37, RZ, RZ, RZ ;  /* 0x000000ffff257224 */ /* 0x000fce00078e00ff */
.L_x_19:
[----:B0-----:R-:W-:-:S05]  /*0bb0*/  LEA R24, R37, UR12, 0x3 ;  /* 0x0000000c25187c11 */ /* 0x001fca000f8e18ff */
[----:B------:R-:W2:Y:S04]  /*0bc0*/  LDL.128 R12, [R24] ;  /* 0x00000000180c7983 */ /* 0x000ea80000100c00 */
[----:B------:R-:W3:Y:S01]  /*0bd0*/  LDL.128 R16, [R24+0x10] ;  /* 0x0000100018107983 */ /* 0x000ee20000100c00 */
[----:B------:R-:W-:-:S03]  /*0be0*/  IMAD R36, R37, 0x100, R30 ;  /* 0x0000010025247824 */ /* 0x000fc600078e021e */
[----:B------:R-:W4:Y:S04]  /*0bf0*/  LDL.128 R4, [R24+0x20] ;  /* 0x0000200018047983 */ /* 0x000f280000100c00 */
[----:B------:R-:W5:Y:S04]  /*0c00*/  LDL.128 R8, [R24+0x30] ;  /* 0x0000300018087983 */ /* 0x000f680000100c00 */
[----:B------:R-:W5:Y:S04]  /*0c10*/  LDL.128 R20, [R24+0x40] ;  /* 0x0000400018147983 */ /* 0x000f680000100c00 */
[----:B--2---:R-:W-:Y:S04]  /*0c20*/  STS [R36+0x2000], R12 ;  /* 0x0020000c24007388 */ /* 0x004fe80000000800 */
[----:B------:R-:W-:Y:S04]  /*0c30*/  STS [R36+0x2004], R13 ;  /* 0x0020040d24007388 */ /* 0x000fe80000000800 */
[----:B------:R-:W-:Y:S04]  /*0c40*/  STS [R36+0x2100], R14 ;  /* 0x0021000e24007388 */ /* 0x000fe80000000800 */
[----:B------:R0:W-:Y:S04]  /*0c50*/  STS [R36+0x2104], R15 ;  /* 0x0021040f24007388 */ /* 0x0001e80000000800 */
[----:B---3--:R-:W-:Y:S04]  /*0c60*/  STS [R36+0x2200], R16 ;  /* 0x0022001024007388 */ /* 0x008fe80000000800 */
[----:B------:R-:W-:Y:S04]  /*0c70*/  STS [R36+0x2204], R17 ;  /* 0x0022041124007388 */ /* 0x000fe80000000800 */
[----:B------:R-:W-:Y:S04]  /*0c80*/  STS [R36+0x2300], R18 ;  /* 0x0023001224007388 */ /* 0x000fe80000000800 */
[----:B------:R1:W-:Y:S04]  /*0c90*/  STS [R36+0x2304], R19 ;  /* 0x0023041324007388 */ /* 0x0003e80000000800 */
[----:B0-----:R-:W2:Y:S04]  /*0ca0*/  LDL.128 R12, [R24+0x50] ;  /* 0x00005000180c7983 */ /* 0x001ea80000100c00 */
[----:B-1----:R-:W3:Y:S04]  /*0cb0*/  LDL.128 R16, [R24+0x60] ;  /* 0x0000600018107983 */ /* 0x002ee80000100c00 */
[----:B------:R-:W3:Y:S01]  /*0cc0*/  LDL.128 R24, [R24+0x70] ;  /* 0x0000700018187983 */ /* 0x000ee20000100c00 */
[----:B------:R-:W-:-:S03]  /*0cd0*/  VIADD R37, R37, 0x10 ;  /* 0x0000001025257836 */ /* 0x000fc60000000000 */
[----:B----4-:R0:W-:Y:S04]  /*0ce0*/  STS [R36+0x2400], R4 ;  /* 0x0024000424007388 */ /* 0x0101e80000000800 */
[----:B------:R0:W-:Y:S04]  /*0cf0*/  STS [R36+0x2404], R5 ;  /* 0x0024040524007388 */ /* 0x0001e80000000800 */
[----:B------:R0:W-:Y:S04]  /*0d00*/  STS [R36+0x2500], R6 ;  /* 0x0025000624007388 */ /* 0x0001e80000000800 */
[----:B------:R0:W-:Y:S04]  /*0d10*/  STS [R36+0x2504], R7 ;  /* 0x0025040724007388 */ /* 0x0001e80000000800 */
[----:B-----5:R0:W-:Y:S04]  /*0d20*/  STS [R36+0x2600], R8 ;  /* 0x0026000824007388 */ /* 0x0201e80000000800 */
[----:B------:R0:W-:Y:S04]  /*0d30*/  STS [R36+0x2604], R9 ;  /* 0x0026040924007388 */ /* 0x0001e80000000800 */
[----:B------:R0:W-:Y:S04]  /*0d40*/  STS [R36+0x2700], R10 ;  /* 0x0027000a24007388 */ /* 0x0001e80000000800 */
[----:B------:R0:W-:Y:S04]  /*0d50*/  STS [R36+0x2704], R11 ;  /* 0x0027040b24007388 */ /* 0x0001e80000000800 */
[----:B------:R0:W-:Y:S04]  /*0d60*/  STS [R36+0x2800], R20 ;  /* 0x0028001424007388 */ /* 0x0001e80000000800 */
[----:B------:R0:W-:Y:S04]  /*0d70*/  STS [R36+0x2804], R21 ;  /* 0x0028041524007388 */ /* 0x0001e80000000800 */
[----:B------:R0:W-:Y:S04]  /*0d80*/  STS [R36+0x2900], R22 ;  /* 0x0029001624007388 */ /* 0x0001e80000000800 */
[----:B------:R0:W-:Y:S01]  /*0d90*/  STS [R36+0x2904], R23 ;  /* 0x0029041724007388 */ /* 0x0001e20000000800 */
[----:B------:R-:W-:-:S03]  /*0da0*/  ISETP.NE.AND P0, PT, R37, UR20, PT ;  /* 0x0000001425007c0c */ /* 0x000fc6000bf05270 */
[----:B--2---:R0:W-:Y:S04]  /*0db0*/  STS [R36+0x2a00], R12 ;  /* 0x002a000c24007388 */ /* 0x0041e80000000800 */
[----:B------:R0:W-:Y:S04]  /*0dc0*/  STS [R36+0x2a04], R13 ;  /* 0x002a040d24007388 */ /* 0x0001e80000000800 */
[----:B------:R0:W-:Y:S04]  /*0dd0*/  STS [R36+0x2b00], R14 ;  /* 0x002b000e24007388 */ /* 0x0001e80000000800 */
[----:B------:R0:W-:Y:S04]  /*0de0*/  STS [R36+0x2b04], R15 ;  /* 0x002b040f24007388 */ /* 0x0001e80000000800 */
[----:B---3--:R0:W-:Y:S04]  /*0df0*/  STS [R36+0x2c00], R16 ;  /* 0x002c001024007388 */ /* 0x0081e80000000800 */
[----:B------:R0:W-:Y:S04]  /*0e00*/  STS [R36+0x2c04], R17 ;  /* 0x002c041124007388 */ /* 0x0001e80000000800 */
[----:B------:R0:W-:Y:S04]  /*0e10*/  STS [R36+0x2d00], R18 ;  /* 0x002d001224007388 */ /* 0x0001e80000000800 */
[----:B------:R0:W-:Y:S04]  /*0e20*/  STS [R36+0x2d04], R19 ;  /* 0x002d041324007388 */ /* 0x0001e80000000800 */
[----:B------:R0:W-:Y:S04]  /*0e30*/  STS [R36+0x2e00], R24 ;  /* 0x002e001824007388 */ /* 0x0001e80000000800 */
[----:B------:R0:W-:Y:S04]  /*0e40*/  STS [R36+0x2e04], R25 ;  /* 0x002e041924007388 */ /* 0x0001e80000000800 */
[----:B------:R0:W-:Y:S04]  /*0e50*/  STS [R36+0x2f00], R26 ;  /* 0x002f001a24007388 */ /* 0x0001e80000000800 */
[----:B------:R0:W-:Y:S01]  /*0e60*/  STS [R36+0x2f04], R27 ;  /* 0x002f041b24007388 */ /* 0x0001e20000000800 */
[----:B------:R-:W-:Y:S05]  /*0e70*/  @P0 BRA `(.L_x_19) ;  /* 0xfffffffc004c0947 */ /* 0x000fea000383ffff */
[----:B------:R-:W-:Y:S05]  /*0e80*/  BSYNC.RECONVERGENT B2 ;  /* 0x0000000000027941 */ /* 0x000fea0003800200 */
.L_x_18:
[----:B0-----:R-:W-:-:S07]  /*0e90*/  IMAD.U32 R21, RZ, RZ, UR20 ;  /* 0x00000014ff157e24 */ /* 0x001fce000f8e00ff */
.L_x_17:
[----:B------:R-:W-:-:S04]  /*0ea0*/  ULOP3.LUT UR8, UR6, 0xf, URZ, 0xc0, !UPT ;  /* 0x0000000f06087892 */ /* 0x000fc8000f8ec0ff */
[----:B------:R-:W-:-:S09]  /*0eb0*/  UISETP.NE.AND UP0, UPT, UR8, URZ, UPT ;  /* 0x000000ff0800728c */ /* 0x000fd2000bf05270 */
[----:B------:R-:W-:Y:S05]  /*0ec0*/  BRA.U !UP0, `(.L_x_16) ;  /* 0x0000000108ec7547 */ /* 0x000fea000b800000 */
[----:B------:R-:W-:Y:S02]  /*0ed0*/  UIADD3 UR8, UPT, UPT, UR8, -0x1, URZ ;  /* 0xffffffff08087890 */ /* 0x000fe4000fffe0ff */
[----:B------:R-:W-:Y:S02]  /*0ee0*/  UISETP.NE.AND UP1, UPT, UR19, URZ, UPT ;  /* 0x000000ff1300728c */ /* 0x000fe4000bf25270 */
[----:B------:R-:W-:-:S09]  /*0ef0*/  UISETP.GE.U32.AND UP0, UPT, UR8, 0x7, UPT ;  /* 0x000000070800788c */ /* 0x000fd2000bf06070 */
[----:B------:R-:W-:Y:S05]  /*0f00*/  BRA.U !UP0, `(.L_x_20) ;  /* 0x00000001085c7547 */ /* 0x000fea000b800000 */
[----:B------:R-:W-:-:S05]  /*0f10*/  LEA R22, R21, UR12, 0x3 ;  /* 0x0000000c15167c11 */ /* 0x000fca000f8e18ff */
[----:B------:R-:W2:Y:S04]  /*0f20*/  LDL.128 R4, [R22] ;  /* 0x0000000016047983 */ /* 0x000ea80000100c00 */
[----:B------:R-:W3:Y:S04]  /*0f30*/  LDL.128 R8, [R22+0x10] ;  /* 0x0000100016087983 */ /* 0x000ee80000100c00 */
[----:B------:R-:W4:Y:S04]  /*0f40*/  LDL.128 R12, [R22+0x20] ;  /* 0x00002000160c7983 */ /* 0x000f280000100c00 */
[----:B------:R-:W5:Y:S01]  /*0f50*/  LDL.128 R16, [R22+0x30] ;  /* 0x0000300016107983 */ /* 0x000f620000100c00 */
[----:B------:R-:W-:-:S02]  /*0f60*/  IMAD R20, R21, 0x100, R30 ;  /* 0x0000010015147824 */ /* 0x000fc400078e021e */
[----:B------:R-:W-:-:S03]  /*0f70*/  VIADD R21, R21, 0x8 ;  /* 0x0000000815157836 */ /* 0x000fc60000000000 */
        /* <DEDUP_REMOVED lines=8> */
[----:B----4-:R0:W-:Y:S04]  /*1000*/  STS [R20+0x2400], R12 ;  /* 0x0024000c14007388 */ /* 0x0101e80000000800 */
[----:B------:R0:W-:Y:S04]  /*1010*/  STS [R20+0x2404], R13 ;  /* 0x0024040d14007388 */ /* 0x0001e80000000800 */
[----:B------:R0:W-:Y:S04]  /*1020*/  STS [R20+0x2500], R14 ;  /* 0x0025000e14007388 */ /* 0x0001e80000000800 */
[----:B------:R0:W-:Y:S04]  /*1030*/  STS [R20+0x2504], R15 ;  /* 0x0025040f14007388 */ /* 0x0001e80000000800 */
[----:B-----5:R0:W-:Y:S04]  /*1040*/  STS [R20+0x2600], R16 ;  /* 0x0026001014007388 */ /* 0x0201e80000000800 */
[----:B------:R0:W-:Y:S04]  /*1050*/  STS [R20+0x2604], R17 ;  /* 0x0026041114007388 */ /* 0x0001e80000000800 */
[----:B------:R0:W-:Y:S04]  /*1060*/  STS [R20+0x2700], R18 ;  /* 0x0027001214007388 */ /* 0x0001e80000000800 */
[----:B------:R0:W-:Y:S02]  /*1070*/  STS [R20+0x2704], R19 ;  /* 0x0027041314007388 */ /* 0x0001e40000000800 */
.L_x_20:
[----:B------:R-:W-:Y:S05]  /*1080*/  BRA.U !UP1, `(.L_x_16) ;  /* 0x00000001097c7547 */ /* 0x000fea000b800000 */
[----:B------:R-:W-:Y:S02]  /*1090*/  UISETP.GE.U32.AND UP0, UPT, UR14, 0x3, UPT ;  /* 0x000000030e00788c */ /* 0x000fe4000bf06070 */
[----:B------:R-:W-:-:S07]  /*10a0*/  UISETP.NE.AND UP1, UPT, UR21, URZ, UPT ;  /* 0x000000ff1500728c */ /* 0x000fce000bf25270 */
[----:B------:R-:W-:Y:S05]  /*10b0*/  BRA.U !UP0, `(.L_x_21) ;  /* 0x0000000108347547 */ /* 0x000fea000b800000 */
[----:B0-----:R-:W-:-:S05]  /*10c0*/  LEA R13, R21, UR12, 0x3 ;  /* 0x0000000c150d7c11 */ /* 0x001fca000f8e18ff */
[----:B------:R-:W2:Y:S04]  /*10d0*/  LDL.128 R4, [R13] ;  /* 0x000000000d047983 */ /* 0x000ea80000100c00 */
[----:B------:R-:W3:Y:S01]  /*10e0*/  LDL.128 R8, [R13+0x10] ;  /* 0x000010000d087983 */ /* 0x000ee20000100c00 */
[C---:B------:R-:W-:Y:S02]  /*10f0*/  IMAD R12, R21.reuse, 0x100, R30 ;  /* 0x00000100150c7824 */ /* 0x040fe400078e021e */
        /* <DEDUP_REMOVED lines=8> */
[----:B------:R1:W-:Y:S02]  /*1180*/  STS [R12+0x2304], R11 ;  /* 0x0023040b0c007388 */ /* 0x0003e40000000800 */
.L_x_21:
[----:B------:R-:W-:Y:S05]  /*1190*/  BRA.U !UP1, `(.L_x_16) ;  /* 0x0000000109387547 */ /* 0x000fea000b800000 */
[----:B01----:R-:W-:-:S05]  /*11a0*/  LEA R8, R21, UR12, 0x3 ;  /* 0x0000000c15087c11 */ /* 0x003fca000f8e18ff */
[----:B------:R-:W2:Y:S01]  /*11b0*/  LDL.128 R4, [R8] ;  /* 0x0000000008047983 */ /* 0x000ea20000100c00 */
[----:B------:R-:W-:Y:S01]  /*11c0*/  IMAD R21, R21, 0x100, R30 ;  /* 0x0000010015157824 */ /* 0x000fe200078e021e */
[----:B------:R-:W-:-:S04]  /*11d0*/  UISETP.NE.AND UP0, UPT, UR21, 0x1, UPT ;  /* 0x000000011500788c */ /* 0x000fc8000bf05270 */
[----:B--2---:R2:W-:Y:S04]  /*11e0*/  STS [R21+0x2000], R4 ;  /* 0x0020000415007388 */ /* 0x0045e80000000800 */
[----:B------:R2:W-:Y:S01]  /*11f0*/  STS [R21+0x2004], R5 ;  /* 0x0020040515007388 */ /* 0x0005e20000000800 */
[----:B------:R-:W-:Y:S05]  /*1200*/  BRA.U !UP0, `(.L_x_16) ;  /* 0x00000001081c7547 */ /* 0x000fea000b800000 */
[----:B------:R3:W-:Y:S01]  /*1210*/  STS [R21+0x2100], R6 ;  /* 0x0021000615007388 */ /* 0x0007e20000000800 */
[----:B------:R-:W-:-:S03]  /*1220*/  UISETP.NE.AND UP0, UPT, UR21, 0x2, UPT ;  /* 0x000000021500788c */ /* 0x000fc6000bf05270 */
[----:B------:R3:W-:Y:S06]  /*1230*/  STS [R21+0x2104], R7 ;  /* 0x0021040715007388 */ /* 0x0007ec0000000800 */
[----:B------:R-:W-:Y:S05]  /*1240*/  BRA.U !UP0, `(.L_x_16) ;  /* 0x00000001080c7547 */ /* 0x000fea000b800000 */
[----:B------:R-:W4:Y:S04]  /*1250*/  LDL.64 R8, [R8+0x10] ;  /* 0x0000100008087983 */ /* 0x000f280000100a00 */
[----:B----4-:R4:W-:Y:S04]  /*1260*/  STS [R21+0x2200], R8 ;  /* 0x0022000815007388 */ /* 0x0109e80000000800 */
[----:B------:R4:W-:Y:S02]  /*1270*/  STS [R21+0x2204], R9 ;  /* 0x0022040915007388 */ /* 0x0009e40000000800 */
.L_x_16:
[----:B------:R-:W-:-:S13]  /*1280*/  ISETP.GE.AND P0, PT, R34, 0x1, PT ;  /* 0x000000012200780c */ /* 0x000fda0003f06270 */
[----:B------:R-:W-:Y:S05]  /*1290*/  @!P0 BRA `(.L_x_22) ;  /* 0x0000000400908947 */ /* 0x000fea0003800000 */
[----:B------:R-:W-:Y:S01]  /*12a0*/  UISETP.GE.U32.AND UP0, UPT, UR4, 0xe0, UPT ;  /* 0x000000e00400788c */ /* 0x000fe2000bf06070 */
[----:B012---:R-:W-:-:S08]  /*12b0*/  IMAD.MOV.U32 R5, RZ, RZ, RZ ;  /* 0x000000ffff057224 */ /* 0x007fd000078e00ff */
[----:B------:R-:W-:Y:S05]  /*12c0*/  BRA.U !UP0, `(.L_x_23) ;  /* 0x0000000108b87547 */ /* 0x000fea000b800000 */
[----:B------:R-:W-:Y:S01]  /*12d0*/  ULEA.HI UR8, UR4, 0x1, URZ, 0x1b ;  /* 0x0000000104087891 */ /* 0x000fe2000f8fd8ff */
[----:B------:R-:W-:Y:S01]  /*12e0*/  BSSY.RECONVERGENT B2, `(.L_x_23) ;  /* 0x000002c000027945 */ /* 0x000fe20003800200 */
[----:B------:R-:W-:Y:S02]  /*12f0*/  IMAD.MOV.U32 R5, RZ, RZ, RZ ;  /* 0x000000ffff057224 */ /* 0x000fe400078e00ff */
[----:B---3--:R-:W-:Y:S02]  /*1300*/  IMAD.MOV.U32 R7, RZ, RZ, RZ ;  /* 0x000000ffff077224 */ /* 0x008fe400078e00ff */
[----:B------:R-:W-:-:S05]  /*1310*/  IMAD.U32 R4, RZ, RZ, UR8 ;  /* 0x00000008ff047e24 */ /* 0x000fca000f8e00ff */
[----:B------:R-:W-:-:S07]  /*1320*/  LOP3.LUT R4, R4, 0xffffff8, RZ, 0xc0, !PT ;  /* 0x0ffffff804047812 */ /* 0x000fce00078ec0ff */
.L_x_24:
[C---:B------:R-:W-:Y:S02]  /*1330*/  IMAD R6, R5.reuse, 0x8, R0 ;  /* 0x0000000805067824 */ /* 0x040fe400078e0200 */
[----:B----4-:R-:W-:Y:S02]  /*1340*/  IMAD.IADD R9, R5, 0x1, R34 ;  /* 0x0000000105097824 */ /* 0x010fe400078e0222 */
[----:B------:R-:W-:Y:S01]  /*1350*/  VIADD R7, R7, 0x8 ;  /* 0x0000000807077836 */ /* 0x000fe20000000000 */
[----:B0-----:R-:W0:Y:S01]  /*1360*/  LDS R11, [R6+0x2000] ;  /* 0x00200000060b7984 */ /* 0x001e220000000800 */
[----:B------:R-:W-:Y:S02]  /*1370*/  IMAD R8, R9, 0x8, R30 ;  /* 0x0000000809087824 */ /* 0x000fe400078e021e */
[----:B------:R-:W-:Y:S01]  /*1380*/  VIADD R5, R5, 0x100 ;  /* 0x0000010005057836 */ /* 0x000fe20000000000 */
[----:B------:R-:W1:Y:S01]  /*1390*/  LDS R13, [R6+0x2004] ;  /* 0x00200400060d7984 */ /* 0x000e620000000800 */
[----:B------:R-:W-:-:S03]  /*13a0*/  ISETP.NE.AND P1, PT, R7, R4, PT ;  /* 0x000000040700720c */ /* 0x000fc60003f25270 */
[----:B0-----:R-:W-:Y:S04]  /*13b0*/  STS [R8+0x2000], R11 ;  /* 0x0020000b08007388 */ /* 0x001fe80000000800 */
[----:B-1----:R-:W-:Y:S04]  /*13c0*/  STS [R8+0x2004], R13 ;  /* 0x0020040d08007388 */ /* 0x002fe80000000800 */
[----:B------:R-:W0:Y:S04]  /*13d0*/  LDS R9, [R6+0x2100] ;  /* 0x0021000006097984 */ /* 0x000e280000000800 */
[----:B------:R-:W1:Y:S04]  /*13e0*/  LDS R15, [R6+0x2104] ;  /* 0x00210400060f7984 */ /* 0x000e680000000800 */
        /* <DEDUP_REMOVED lines=24> */
[----:B0-----:R0:W-:Y:S04]  /*1570*/  STS [R8+0x2700], R11 ;  /* 0x0027000b08007388 */ /* 0x0011e80000000800 */
[----:B-1----:R0:W-:Y:S01]  /*1580*/  STS [R8+0x2704], R13 ;  /* 0x0027040d08007388 */ /* 0x0021e20000000800 */
[----:B------:R-:W-:Y:S05]  /*1590*/  @P1 BRA `(.L_x_24) ;  /* 0xfffffffc00641947 */ /* 0x000fea000383ffff */
[----:B------:R-:W-:Y:S05]  /*15a0*/  BSYNC.RECONVERGENT B2 ;  /* 0x0000000000027941 */ /* 0x000fea0003800200 */
.L_x_23:
[----:B------:R-:W-:-:S09]  /*15b0*/  UISETP.NE.AND UP0, UPT, UR5, URZ, UPT ;  /* 0x000000ff0500728c */ /* 0x000fd2000bf05270 */
[----:B------:R-:W-:Y:S05]  /*15c0*/  BRA.U !UP0, `(.L_x_22) ;  /* 0x0000000108c47547 */ /* 0x000fea000b800000 */
[----:B------:R-:W-:Y:S02]  /*15d0*/  UIADD3 UR8, UPT, UPT, UR5, -0x1, URZ ;  /* 0xffffffff05087890 */ /* 0x000fe4000fffe0ff */
[----:B------:R-:W-:Y:S02]  /*15e0*/  ULEA.HI UR9, UR4, 0x1, URZ, 0x1b ;  /* 0x0000000104097891 */ /* 0x000fe4000f8fd8ff */
[----:B------:R-:W-:Y:S02]  /*15f0*/  UISETP.GE.U32.AND UP0, UPT, UR8, 0x3, UPT ;  /* 0x000000030800788c */ /* 0x000fe4000bf06070 */
[----:B------:R-:W-:-:S07]  /*1600*/  ULOP3.LUT UP1, URZ, UR9, 0x3, URZ, 0xc0, !UPT ;  /* 0x0000000309ff7892 */ /* 0x000fce000f82c0ff */
[----:B------:R-:W-:Y:S05]  /*1610*/  BRA.U !UP0, `(.L_x_25) ;  /* 0x0000000108507547 */ /* 0x000fea000b800000 */
[C---:B------:R-:W-:Y:S02]  /*1620*/  IMAD R4, R5.reuse, 0x8, R0 ;  /* 0x0000000805047824 */ /* 0x040fe400078e0200 */
[C---:B---3--:R-:W-:Y:S02]  /*1630*/  IMAD.IADD R7, R5.reuse, 0x1, R34 ;  /* 0x0000000105077824 */ /* 0x048fe400078e0222 */
[----:B------:R-:W-:Y:S01]  /*1640*/  VIADD R5, R5, 0x80 ;  /* 0x0000008005057836 */ /* 0x000fe20000000000 */
[----:B------:R-:W1:Y:S01]  /*1650*/  LDS R6, [R4+0x2000] ;  /* 0x0020000004067984 */ /* 0x000e620000000800 */
[----:B------:R-:W-:-:S03]  /*1660*/  IMAD R7, R7, 0x8, R30 ;  /* 0x0000000807077824 */ /* 0x000fc600078e021e */
[----:B0---4-:R-:W0:Y:S04]  /*1670*/  LDS R8, [R4+0x2004] ;  /* 0x0020040004087984 */ /* 0x011e280000000800 */
[----:B-1----:R-:W-:Y:S04]  /*1680*/  STS [R7+0x2000], R6 ;  /* 0x0020000607007388 */ /* 0x002fe80000000800 */
[----:B0-----:R-:W-:Y:S04]  /*1690*/  STS [R7+0x2004], R8 ;  /* 0x0020040807007388 */ /* 0x001fe80000000800 */
        /* <DEDUP_REMOVED lines=11> */
[----:B-1----:R2:W-:Y:S02]  /*1750*/  STS [R7+0x2304], R6 ;  /* 0x0023040607007388 */ /* 0x0025e40000000800 */
.L_x_25:
[----:B------:R-:W-:Y:S05]  /*1760*/  BRA.U !UP1, `(.L_x_22) ;  /* 0x00000001095c7547 */ /* 0x000fea000b800000 */
[----:B------:R-:W-:Y:S02]  /*1770*/  ULOP3.LUT UP1, URZ, UR4, 0x60, URZ, 0xc0, !UPT ;  /* 0x0000006004ff7892 */ /* 0x000fe4000f82c0ff */
[----:B------:R-:W-:-:S07]  /*1780*/  ULOP3.LUT UP0, URZ, UR4, 0x20, URZ, 0xc0, !UPT ;  /* 0x0000002004ff7892 */ /* 0x000fce000f80c0ff */
[----:B------:R-:W-:Y:S05]  /*1790*/  BRA.U !UP1, `(.L_x_26) ;  /* 0x0000000109307547 */ /* 0x000fea000b800000 */
[C---:B------:R-:W-:Y:S02]  /*17a0*/  IMAD R10, R5.reuse, 0x8, R0 ;  /* 0x00000008050a7824 */ /* 0x040fe400078e0200 */
[C---:B--23--:R-:W-:Y:S02]  /*17b0*/  IMAD.IADD R7, R5.reuse, 0x1, R34 ;  /* 0x0000000105077824 */ /* 0x04cfe400078e0222 */
[----:B------:R-:W-:Y:S01]  /*17c0*/  VIADD R5, R5, 0x40 ;  /* 0x0000004005057836 */ /* 0x000fe20000000000 */
[----:B------:R-:W1:Y:S01]  /*17d0*/  LDS R4, [R10+0x2000] ;  /* 0x002000000a047984 */ /* 0x000e620000000800 */
[----:B----4-:R-:W-:-:S03]  /*17e0*/  IMAD R9, R7, 0x8, R30 ;  /* 0x0000000807097824 */ /* 0x010fc600078e021e */
[----:B------:R-:W2:Y:S04]  /*17f0*/  LDS R6, [R10+0x2004] ;  /* 0x002004000a067984 */ /* 0x000ea80000000800 */
[----:B-1----:R-:W-:Y:S04]  /*1800*/  STS [R9+0x2000], R4 ;  /* 0x0020000409007388 */ /* 0x002fe80000000800 */
[----:B--2---:R-:W-:Y:S04]  /*1810*/  STS [R9+0x2004], R6 ;  /* 0x0020040609007388 */ /* 0x004fe80000000800 */
[----:B------:R-:W1:Y:S04]  /*1820*/  LDS R7, [R10+0x2100] ;  /* 0x002100000a077984 */ /* 0x000e680000000800 */
[----:B0-----:R-:W0:Y:S04]  /*1830*/  LDS R8, [R10+0x2104] ;  /* 0x002104000a087984 */ /* 0x001e280000000800 */
[----:B-1----:R1:W-:Y:S04]  /*1840*/  STS [R9+0x2100], R7 ;  /* 0x0021000709007388 */ /* 0x0023e80000000800 */
[----:B0-----:R1:W-:Y:S02]  /*1850*/  STS [R9+0x2104], R8 ;  /* 0x0021040809007388 */ /* 0x0013e40000000800 */
.L_x_26:
[----:B------:R-:W-:Y:S05]  /*1860*/  BRA.U UP0, `(.L_x_22) ;  /* 0x00000001001c7547 */ /* 0x000fea000b800000 */
[C---:B------:R-:W-:Y:S02]  /*1870*/  IMAD R4, R5.reuse, 0x8, R0 ;  /* 0x0000000805047824 */ /* 0x040fe400078e0200 */
[----:B------:R-:W-:-:S03]  /*1880*/  IMAD.IADD R5, R5, 0x1, R34 ;  /* 0x0000000105057824 */ /* 0x000fc600078e0222 */
[----:B--23--:R-:W2:Y:S01]  /*1890*/  LDS R6, [R4+0x2000] ;  /* 0x0020000004067984 */ /* 0x00cea20000000800 */
[----:B------:R-:W-:-:S03]  /*18a0*/  IMAD R5, R5, 0x8, R30 ;  /* 0x0000000805057824 */ /* 0x000fc600078e021e */
[----:B01--4-:R-:W0:Y:S04]  /*18b0*/  LDS R8, [R4+0x2004] ;  /* 0x0020040004087984 */ /* 0x013e280000000800 */
[----:B--2---:R1:W-:Y:S04]  /*18c0*/  STS [R5+0x2000], R6 ;  /* 0x0020000605007388 */ /* 0x0043e80000000800 */
[----:B0-----:R1:W-:Y:S02]  /*18d0*/  STS [R5+0x2004], R8 ;  /* 0x0020040805007388 */ /* 0x0013e40000000800 */
.L_x_22:
[----:B------:R-:W-:-:S03]  /*18e0*/  UMOV UR8, 0xffffffff ;  /* 0xffffffff00087882 */ /* 0x000fc60000000000 */
[----:B------:R-:W-:Y:S05]  /*18f0*/  BRA.DIV UR8, `(.L_x_27) ;  /* 0x0000005e08ec7947 */ /* 0x000fea000b800000 */
[----:B------:R-:W-:Y:S01]  /*1900*/  NOP ;  /* 0x0000000000007918 */ /* 0x000fe20000000000 */
.L_x_133:
[----:B------:R-:W-:Y:S05]  /*1910*/  @!P0 BRA `(.L_x_28) ;  /* 0x00000008001c8947 */ /* 0x000fea0003800000 */
[----:B------:R-:W-:Y:S01]  /*1920*/  BSSY B2, `(.L_x_28) ;  /* 0x0000086000027945 */ /* 0x000fe20003800000 */
[----:B01--4-:R-:W-:-:S07]  /*1930*/  IMAD.MOV.U32 R9, RZ, RZ, RZ ;  /* 0x000000ffff097224 */ /* 0x013fce00078e00ff */
.L_x_35:
[----:B------:R-:W-:Y:S01]  /*1940*/  UISETP.GE.AND UP0, UPT, UR13, 0xe1, UPT ;  /* 0x000000e10d00788c */ /* 0x000fe2000bf06270 */
[----:B------:R-:W-:Y:S02]  /*1950*/  IMAD.MOV.U32 R11, RZ, RZ, 0x7f7fffff ;  /* 0x7f7fffffff0b7424 */ /* 0x000fe400078e00ff */
[----:B------:R-:W-:Y:S02]  /*1960*/  IMAD.MOV.U32 R10, RZ, RZ, -0x1 ;  /* 0xffffffffff0a7424 */ /* 0x000fe400078e00ff */
[----:B0-2---:R-:W-:-:S04]  /*1970*/  IMAD.MOV.U32 R5, RZ, RZ, RZ ;  /* 0x000000ffff057224 */ /* 0x005fc800078e00ff */
[----:B------:R-:W-:Y:S05]  /*1980*/  BRA.U !UP0, `(.L_x_29) ;  /* 0x0000000108ac7547 */ /* 0x000fea000b800000 */
[----:B------:R-:W-:Y:S01]  /*1990*/  BSSY.RECONVERGENT B3, `(.L_x_29) ;  /* 0x000002a000037945 */ /* 0x000fe20003800200 */
[----:B------:R-:W-:Y:S02]  /*19a0*/  IMAD.MOV.U32 R11, RZ, RZ, 0x7f7fffff ;  /* 0x7f7fffffff0b7424 */ /* 0x000fe400078e00ff */
[----:B------:R-:W-:Y:S02]  /*19b0*/  IMAD.MOV.U32 R10, RZ, RZ, -0x1 ;  /* 0xffffffffff0a7424 */ /* 0x000fe400078e00ff */
[----:B------:R-:W-:Y:S02]  /*19c0*/  IMAD.MOV.U32 R5, RZ, RZ, RZ ;  /* 0x000000ffff057224 */ /* 0x000fe400078e00ff */
[----:B------:R-:W-:-:S07]  /*19d0*/  IMAD.MOV.U32 R13, RZ, RZ, RZ ;  /* 0x000000ffff0d7224 */ /* 0x000fce00078e00ff */
.L_x_30:
[----:B---3--:R-:W-:Y:S02]  /*19e0*/  IMAD R6, R5, 0x8, R30 ;  /* 0x0000000805067824 */ /* 0x008fe400078e021e */
[----:B------:R-:W-:-:S03]  /*19f0*/  VIADD R13, R13, 0x8 ;  /* 0x000000080d0d7836 */ /* 0x000fc60000000000 */
[----:B------:R-:W0:Y:S04]  /*1a00*/  LDS R8, [R6+0x2004] ;  /* 0x0020040006087984 */ /* 0x000e280000000800 */
[----:B------:R-:W1:Y:S04]  /*1a10*/  LDS R7, [R6+0x2104] ;  /* 0x0021040006077984 */ /* 0x000e680000000800 */
[----:B------:R-:W2:Y:S04]  /*1a20*/  LDS R12, [R6+0x2204] ;  /* 0x00220400060c7984 */ /* 0x000ea80000000800 */
[----:B------:R-:W3:Y:S04]  /*1a30*/  LDS R14, [R6+0x2304] ;  /* 0x00230400060e7984 */ /* 0x000ee80000000800 */
[----:B------:R-:W4:Y:S04]  /*1a40*/  LDS R16, [R6+0x2404] ;  /* 0x0024040006107984 */ /* 0x000f280000000800 */
[----:B------:R-:W5:Y:S01]  /*1a50*/  LDS R4, [R6+0x2504] ;  /* 0x0025040006047984 */ /* 0x000f620000000800 */
[----:B0-----:R-:W-:-:S04]  /*1a60*/  FSETP.GEU.AND P2, PT, R8, R11, PT ;  /* 0x0000000b0800720b */ /* 0x001fc80003f4e000 */
[----:B------:R-:W-:Y:S02]  /*1a70*/  FSEL R8, R8, R11, !P2 ;  /* 0x0000000b08087208 */ /* 0x000fe40005000000 */
[----:B------:R-:W0:Y:S01]  /*1a80*/  LDS R11, [R6+0x2604] ;  /* 0x00260400060b7984 */ /* 0x000e220000000800 */
[----:B------:R-:W-:Y:S02]  /*1a90*/  SEL R10, R5, R10, !P2 ;  /* 0x0000000a050a7207 */ /* 0x000fe40005000000 */
[----:B-1----:R-:W-:-:S04]  /*1aa0*/  FSETP.GEU.AND P3, PT, R7, R8, PT ;  /* 0x000000080700720b */ /* 0x002fc80003f6e000 */
[----:B------:R-:W-:Y:S02]  /*1ab0*/  FSEL R7, R7, R8, !P3 ;  /* 0x0000000807077208 */ /* 0x000fe40005800000 */
[----:B------:R-:W1:Y:S02]  /*1ac0*/  LDS R8, [R6+0x2704] ;  /* 0x0027040006087984 */ /* 0x000e640000000800 */
[----:B--2---:R-:W-:-:S04]  /*1ad0*/  FSETP.GEU.AND P4, PT, R12, R7, PT ;  /* 0x000000070c00720b */ /* 0x004fc80003f8e000 */
[----:B------:R-:W-:Y:S01]  /*1ae0*/  FSEL R7, R12, R7, !P4 ;  /* 0x000000070c077208 */ /* 0x000fe20006000000 */
[----:B------:R-:W-:-:S03]  /*1af0*/  @!P3 VIADD R10, R5, 0x20 ;  /* 0x00000020050ab836 */ /* 0x000fc60000000000 */
[----:B---3--:R-:W-:-:S04]  /*1b00*/  FSETP.GEU.AND P5, PT, R14, R7, PT ;  /* 0x000000070e00720b */ /* 0x008fc80003fae000 */
[----:B------:R-:W-:Y:S01]  /*1b10*/  FSEL R7, R14, R7, !P5 ;  /* 0x000000070e077208 */ /* 0x000fe20006800000 */
[----:B------:R-:W-:-:S03]  /*1b20*/  @!P4 VIADD R10, R5, 0x40 ;  /* 0x00000040050ac836 */ /* 0x000fc60000000000 */
[----:B----4-:R-:W-:-:S04]  /*1b30*/  FSETP.GEU.AND P1, PT, R16, R7, PT ;  /* 0x000000071000720b */ /* 0x010fc80003f2e000 */
[----:B------:R-:W-:Y:S01]  /*1b40*/  FSEL R7, R16, R7, !P1 ;  /* 0x0000000710077208 */ /* 0x000fe20004800000 */
[----:B------:R-:W-:-:S03]  /*1b50*/  @!P5 VIADD R10, R5, 0x60 ;  /* 0x00000060050ad836 */ /* 0x000fc60000000000 */
[----:B-----5:R-:W-:-:S04]  /*1b60*/  FSETP.GEU.AND P0, PT, R4, R7, PT ;  /* 0x000000070400720b */ /* 0x020fc80003f0e000 */
[----:B------:R-:W-:Y:S01]  /*1b70*/  FSEL R4, R4, R7, !P0 ;  /* 0x0000000704047208 */ /* 0x000fe20004000000 */
[----:B------:R-:W-:-:S03]  /*1b80*/  @!P1 VIADD R10, R5, 0x80 ;  /* 0x00000080050a9836 */ /* 0x000fc60000000000 */
[----:B0-----:R-:W-:-:S04]  /*1b90*/  FSETP.GEU.AND P2, PT, R11, R4, PT ;  /* 0x000000040b00720b */ /* 0x001fc80003f4e000 */
[----:B------:R-:W-:Y:S01]  /*1ba0*/  FSEL R11, R11, R4, !P2 ;  /* 0x000000040b0b7208 */ /* 0x000fe20005000000 */
[----:B------:R-:W-:Y:S01]  /*1bb0*/  @!P0 VIADD R10, R5, 0xa0 ;  /* 0x000000a0050a8836 */ /* 0x000fe20000000000 */
[----:B------:R-:W-:Y:S02]  /*1bc0*/  ISETP.NE.AND P0, PT, R13, UR17, PT ;  /* 0x000000110d007c0c */ /* 0x000fe4000bf05270 */
[----:B-1----:R-:W-:-:S04]  /*1bd0*/  FSETP.GEU.AND P3, PT, R8, R11, PT ;  /* 0x0000000b0800720b */ /* 0x002fc80003f6e000 */
[----:B------:R-:W-:Y:S01]  /*1be0*/  FSEL R11, R8, R11, !P3 ;  /* 0x0000000b080b7208 */ /* 0x000fe20005800000 */
[----:B------:R-:W-:-:S08]  /*1bf0*/  @!P2 VIADD R10, R5, 0xc0 ;  /* 0x000000c0050aa836 */ /* 0x000fd00000000000 */
[C---:B------:R-:W-:Y:S02]  /*1c00*/  @!P3 VIADD R10, R5.reuse, 0xe0 ;  /* 0x000000e0050ab836 */ /* 0x040fe40000000000 */
[----:B------:R-:W-:Y:S01]  /*1c10*/  VIADD R5, R5, 0x100 ;  /* 0x0000010005057836 */ /* 0x000fe20000000000 */
[----:B------:R-:W-:Y:S06]  /*1c20*/  @P0 BRA `(.L_x_30) ;  /* 0xfffffffc006c0947 */ /* 0x000fec000383ffff */
[----:B------:R-:W-:Y:S05]  /*1c30*/  BSYNC.RECONVERGENT B3 ;  /* 0x0000000000037941 */ /* 0x000fea0003800200 */
.L_x_29:
[----:B------:R-:W-:Y:S01]  /*1c40*/  UISETP.NE.AND UP0, UPT, UR16, URZ, UPT ;  /* 0x000000ff1000728c */ /* 0x000fe2000bf05270 */
[----:B------:R-:W-:-:S08]  /*1c50*/  IMAD.MOV.U32 R12, RZ, RZ, 0x7f7fffff ;  /* 0x7f7fffffff0c7424 */ /* 0x000fd000078e00ff */
[----:B------:R-:W-:Y:S05]  /*1c60*/  BRA.U !UP0, `(.L_x_31) ;  /* 0x0000000108a87547 */ /* 0x000fea000b800000 */
[----:B------:R-:W-:Y:S02]  /*1c70*/  UIADD3 UR8, UPT, UPT, UR16, -0x1, URZ ;  /* 0xffffffff10087890 */ /* 0x000fe4000fffe0ff */
[----:B------:R-:W-:Y:S02]  /*1c80*/  ULOP3.LUT UP1, URZ, UR15, 0x3, URZ, 0xc0, !UPT ;  /* 0x000000030fff7892 */ /* 0x000fe4000f82c0ff */
[----:B------:R-:W-:-:S09]  /*1c90*/  UISETP.GE.U32.AND UP0, UPT, UR8, 0x3, UPT ;  /* 0x000000030800788c */ /* 0x000fd2000bf06070 */
[----:B------:R-:W-:Y:S05]  /*1ca0*/  BRA.U !UP0, `(.L_x_32) ;  /* 0x0000000108487547 */ /* 0x000fea000b800000 */
[----:B------:R-:W-:-:S05]  /*1cb0*/  IMAD R4, R5, 0x8, R30 ;  /* 0x0000000805047824 */ /* 0x000fca00078e021e */
[----:B---3--:R-:W0:Y:S04]  /*1cc0*/  LDS R6, [R4+0x2004] ;  /* 0x0020040004067984 */ /* 0x008e280000000800 */
[----:B------:R-:W1:Y:S04]  /*1cd0*/  LDS R7, [R4+0x2104] ;  /* 0x0021040004077984 */ /* 0x000e680000000800 */
[----:B------:R-:W2:Y:S04]  /*1ce0*/  LDS R13, [R4+0x2204] ;  /* 0x00220400040d7984 */ /* 0x000ea80000000800 */
[----:B------:R-:W3:Y:S01]  /*1cf0*/  LDS R15, [R4+0x2304] ;  /* 0x00230400040f7984 */ /* 0x000ee20000000800 */
[----:B0-----:R-:W-:-:S04]  /*1d00*/  FSETP.GEU.AND P0, PT, R6, R11, PT ;  /* 0x0000000b0600720b */ /* 0x001fc80003f0e000 */
[----:B------:R-:W-:Y:S02]  /*1d10*/  FSEL R6, R6, R11, !P0 ;  /* 0x0000000b06067208 */ /* 0x000fe40004000000 */
[----:B------:R-:W-:Y:S02]  /*1d20*/  SEL R10, R5, R10, !P0 ;  /* 0x0000000a050a7207 */ /* 0x000fe40004000000 */
[----:B-1----:R-:W-:-:S04]  /*1d30*/  FSETP.GEU.AND P1, PT, R7, R6, PT ;  /* 0x000000060700720b */ /* 0x002fc80003f2e000 */
[----:B------:R-:W-:-:S04]  /*1d40*/  FSEL R6, R7, R6, !P1 ;  /* 0x0000000607067208 */ /* 0x000fc80004800000 */
[----:B--2---:R-:W-:-:S04]  /*1d50*/  FSETP.GEU.AND P2, PT, R13, R6, PT ;  /* 0x000000060d00720b */ /* 0x004fc80003f4e000 */
[----:B------:R-:W-:Y:S01]  /*1d60*/  FSEL R6, R13, R6, !P2 ;  /* 0x000000060d067208 */ /* 0x000fe20005000000 */
[----:B------:R-:W-:-:S03]  /*1d70*/  @!P1 VIADD R10, R5, 0x20 ;  /* 0x00000020050a9836 */ /* 0x000fc60000000000 */
[----:B---3--:R-:W-:-:S04]  /*1d80*/  FSETP.GEU.AND P3, PT, R15, R6, PT ;  /* 0x000000060f00720b */ /* 0x008fc80003f6e000 */
[----:B------:R-:W-:Y:S01]  /*1d90*/  FSEL R11, R15, R6, !P3 ;  /* 0x000000060f0b7208 */ /* 0x000fe20005800000 */
[----:B------:R-:W-:-:S08]  /*1da0*/  @!P2 VIADD R10, R5, 0x40 ;  /* 0x00000040050aa836 */ /* 0x000fd00000000000 */
[C---:B------:R-:W-:Y:S02]  /*1db0*/  @!P3 VIADD R10, R5.reuse, 0x60 ;  /* 0x00000060050ab836 */ /* 0x040fe40000000000 */
[----:B------:R-:W-:-:S07]  /*1dc0*/  VIADD R5, R5, 0x80 ;  /* 0x0000008005057836 */ /* 0x000fce0000000000 */
.L_x_32:
[----:B------:R-:W-:Y:S05]  /*1dd0*/  BRA.U !UP1, `(.L_x_31) ;  /* 0x00000001094c7547 */ /* 0x000fea000b800000 */
[----:B------:R-:W-:-:S06]  /*1de0*/  ULOP3.LUT UP0, URZ, UR7, 0x20, URZ, 0xc0, !UPT ;  /* 0x0000002007ff7892 */ /* 0x000fcc000f80c0ff */
[----:B------:R-:W-:Y:S01]  /*1df0*/  PLOP3.LUT P2, PT, PT, PT, UP0, 0x80, 0x8 ;  /* 0x000000000008781c */ /* 0x000fe20003f4f008 */
[----:B------:R-:W-:-:S09]  /*1e00*/  ULOP3.LUT UP0, URZ, UR7, 0x60, URZ, 0xc0, !UPT ;  /* 0x0000006007ff7892 */ /* 0x000fd2000f80c0ff */
[----:B------:R-:W-:Y:S05]  /*1e10*/  BRA.U !UP0, `(.L_x_33) ;  /* 0x0000000108287547 */ /* 0x000fea000b800000 */
[----:B------:R-:W-:-:S05]  /*1e20*/  IMAD R4, R5, 0x8, R30 ;  /* 0x0000000805047824 */ /* 0x000fca00078e021e */
[----:B---3--:R-:W0:Y:S04]  /*1e30*/  LDS R6, [R4+0x2004] ;  /* 0x0020040004067984 */ /* 0x008e280000000800 */
[----:B------:R-:W1:Y:S01]  /*1e40*/  LDS R8, [R4+0x2104] ;  /* 0x0021040004087984 */ /* 0x000e620000000800 */
[----:B0-----:R-:W-:-:S04]  /*1e50*/  FSETP.GEU.AND P0, PT, R6, R11, PT ;  /* 0x0000000b0600720b */ /* 0x001fc80003f0e000 */
[----:B------:R-:W-:Y:S02]  /*1e60*/  FSEL R11, R6, R11, !P0 ;  /* 0x0000000b060b7208 */ /* 0x000fe40004000000 */
[----:B------:R-:W-:Y:S02]  /*1e70*/  SEL R10, R5, R10, !P0 ;  /* 0x0000000a050a7207 */ /* 0x000fe40004000000 */
[----:B-1----:R-:W-:-:S04]  /*1e80*/  FSETP.GEU.AND P1, PT, R8, R11, PT ;  /* 0x0000000b0800720b */ /* 0x002fc80003f2e000 */
[----:B------:R-:W-:-:S09]  /*1e90*/  FSEL R11, R8, R11, !P1 ;  /* 0x0000000b080b7208 */ /* 0x000fd20004800000 */
[C---:B------:R-:W-:Y:S02]  /*1ea0*/  @!P1 VIADD R10, R5.reuse, 0x20 ;  /* 0x00000020050a9836 */ /* 0x040fe40000000000 */
[----:B------:R-:W-:-:S07]  /*1eb0*/  VIADD R5, R5, 0x40 ;  /* 0x0000004005057836 */ /* 0x000fce0000000000 */
.L_x_33:
[----:B------:R-:W-:-:S06]  /*1ec0*/  @!P2 IMAD R4, R5, 0x8, R30 ;  /* 0x000000080504a824 */ /* 0x000fcc00078e021e */
[----:B------:R-:W0:Y:S02]  /*1ed0*/  @!P2 LDS R4, [R4+0x2004] ;  /* 0x002004000404a984 */ /* 0x000e240000000800 */
[----:B0-----:R-:W-:-:S04]  /*1ee0*/  @!P2 FSETP.GEU.AND P0, PT, R4, R11, PT ;  /* 0x0000000b0400a20b */ /* 0x001fc80003f0e000 */
[----:B------:R-:W-:Y:S02]  /*1ef0*/  @!P2 FSEL R11, R4, R11, !P0 ;  /* 0x0000000b040ba208 */ /* 0x000fe40004000000 */
[----:B------:R-:W-:-:S07]  /*1f00*/  @!P2 SEL R10, R5, R10, !P0 ;  /* 0x0000000a050aa207 */ /* 0x000fce0004000000 */
.L_x_31:
[----:B------:R-:W-:-:S03]  /*1f10*/  UMOV UR8, 0xffffffff ;  /* 0xffffffff00087882 */ /* 0x000fc60000000000 */
[----:B------:R-:W-:Y:S05]  /*1f20*/  BRA.DIV UR8, `(.L_x_34) ;  /* 0x0000005a087c7947 */ /* 0x000fea000b800000 */
[----:B------:R-:W0:Y:S01]  /*1f30*/  SHFL.DOWN PT, R14, R11, 0x10, 0x1f ;  /* 0x0a001f000b0e7f89 */ /* 0x000e2200000e0000 */
[----:B------:R-:W-:-:S03]  /*1f40*/  IMAD R4, R9, 0x8, R0 ;  /* 0x0000000809047824 */ /* 0x000fc600078e0200 */
[----:B------:R-:W1:Y:S01]  /*1f50*/  SHFL.DOWN PT, R13, R10, 0x10, 0x1f ;  /* 0x0a001f000a0d7f89 */ /* 0x000e6200000e0000 */
[----:B0-----:R-:W-:-:S04]  /*1f60*/  FSETP.GT.AND P0, PT, R11, R14, PT ;  /* 0x0000000e0b00720b */ /* 0x001fc80003f04000 */
[----:B------:R-:W-:Y:S02]  /*1f70*/  FSEL R14, R14, R11, P0 ;  /* 0x0000000b0e0e7208 */ /* 0x000fe40000000000 */
[----:B-1----:R-:W-:-:S03]  /*1f80*/  SEL R13, R13, R10, P0 ;  /* 0x0000000a0d0d7207 */ /* 0x002fc60000000000 */
[----:B------:R-:W0:Y:S04]  /*1f90*/  SHFL.DOWN PT, R15, R14, 0x8, 0x1f ;  /* 0x09001f000e0f7f89 */ /* 0x000e2800000e0000 */
        /* <DEDUP_REMOVED lines=17> */
[----:B-1----:R-:W-:-:S05]  /*20b0*/  SEL R5, R8, R10, P0 ;  /* 0x0000000a08057207 */ /* 0x002fca0000000000 */
[----:B------:R-:W-:-:S05]  /*20c0*/  IMAD R5, R5, 0x8, R30 ;  /* 0x0000000805057824 */ /* 0x000fca00078e021e */
[----:B---3--:R-:W0:Y:S04]  /*20d0*/  LDS R7, [R5+0x2000] ;  /* 0x0020000005077984 */ /* 0x008e280000000800 */
[----:B------:R-:W1:Y:S04]  /*20e0*/  LDS R13, [R5+0x2004] ;  /* 0x00200400050d7984 */ /* 0x000e680000000800 */
[----:B0-----:R0:W-:Y:S04]  /*20f0*/  STS [R4+0x2000], R7 ;  /* 0x0020000704007388 */ /* 0x0011e80000000800 */
[----:B-1----:R0:W-:Y:S04]  /*2100*/  STS [R4+0x2004], R13 ;  /* 0x0020040d04007388 */ /* 0x0021e80000000800 */
[----:B------:R0:W-:Y:S01]  /*2110*/  STS [R5+0x2004], R12 ;  /* 0x0020040c05007388 */ /* 0x0001e20000000800 */
[----:B------:R-:W-:Y:S01]  /*2120*/  NOP ;  /* 0x0000000000007918 */ /* 0x000fe20000000000 */
.L_x_146:
[----:B------:R-:W1:Y:S01]  /*2130*/  LDCU UR8, c[0x0][0x3a8] ;  /* 0x00007500ff0877ac */ /* 0x000e620008000800 */
[----:B------:R-:W-:Y:S02]  /*2140*/  VIADD R9, R9, 0x1 ;  /* 0x0000000109097836 */ /* 0x000fe40000000000 */
[----:B-1----:R-:W-:-:S05]  /*2150*/  IMAD.U32 R34, RZ, RZ, UR8 ;  /* 0x00000008ff227e24 */ /* 0x002fca000f8e00ff */
[----:B------:R-:W-:-:S13]  /*2160*/  ISETP.NE.AND P0, PT, R9, R34, PT ;  /* 0x000000220900720c */ /* 0x000fda0003f05270 */
[----:B------:R-:W-:Y:S05]  /*2170*/  @P0 BRA `(.L_x_35) ;  /* 0xfffffff400f00947 */ /* 0x000fea000383ffff */
[----:B------:R-:W-:Y:S05]  /*2180*/  BSYNC B2 ;  /* 0x0000000000027941 */ /* 0x000fea0003800000 */
.L_x_28:
[----:B------:R-:W-:Y:S01]  /*2190*/  ISETP.GE.AND P1, PT, R34, 0x20, PT ;  /* 0x000000202200780c */ /* 0x000fe20003f26270 */
[----:B------:R-:W-:-:S12]  /*21a0*/  BSSY.RECONVERGENT B2, `(.L_x_36) ;  /* 0x0000076000027945 */ /* 0x000fd80003800200 */
[----:B------:R-:W-:Y:S05]  /*21b0*/  @!P1 BRA `(.L_x_37) ;  /* 0x0000000400d09947 */ /* 0x000fea0003800000 */
[----:B------:R-:W-:Y:S01]  /*21c0*/  UIADD3 UR8, UPT, UPT, UR6, -0x1, URZ ;  /* 0xffffffff06087890 */ /* 0x000fe2000fffe0ff */
[----:B--234-:R-:W-:-:S03]  /*21d0*/  IMAD.MOV.U32 R21, RZ, RZ, RZ ;  /* 0x000000ffff157224 */ /* 0x01cfc600078e00ff */
[----:B------:R-:W-:-:S09]  /*21e0*/  UISETP.GE.U32.AND UP0, UPT, UR8, 0xf, UPT ;  /* 0x0000000f0800788c */ /* 0x000fd2000bf06070 */
[----:B------:R-:W-:Y:S05]  /*21f0*/  BRA.U !UP0, `(.L_x_38) ;  /* 0x0000000108c47547 */ /* 0x000fea000b800000 */
[----:B------:R-:W-:Y:S01]  /*2200*/  BSSY.RECONVERGENT B3, `(.L_x_39) ;  /* 0x000002f000037945 */ /* 0x000fe20003800200 */
[----:B------:R-:W-:-:S07]  /*2210*/  IMAD.MOV.U32 R25, RZ, RZ, RZ ;  /* 0x000000ffff197224 */ /* 0x000fce00078e00ff */
.L_x_40:
[C---:B------:R-:W-:Y:S01]  /*2220*/  IMAD R26, R25.reuse, 0x100, R0 ;  /* 0x00000100191a7824 */ /* 0x040fe200078e0200 */
[C---:B0-----:R-:W-:Y:S01]  /*2230*/  LEA R24, R25.reuse, UR12, 0x3 ;  /* 0x0000000c19187c11 */ /* 0x041fe2000f8e18ff */
[----:B------:R-:W-:-:S03]  /*2240*/  VIADD R25, R25, 0x10 ;  /* 0x0000001019197836 */ /* 0x000fc60000000000 */
[----:B0-----:R-:W-:Y:S02]  /*2250*/  LDS R20, [R26+0x2000] ;  /* 0x002000001a147984 */ /* 0x001fe40000000800 */
[----:B------:R-:W-:Y:S02]  /*2260*/  ISETP.NE.AND P0, PT, R25, UR20, PT ;  /* 0x0000001419007c0c */ /* 0x000fe4000bf05270 */
[----:B------:R-:W-:Y:S04]  /*2270*/  LDS R21, [R26+0x2004] ;  /* 0x002004001a157984 */ /* 0x000fe80000000800 */
[----:B------:R-:W-:Y:S04]  /*2280*/  LDS R22, [R26+0x2100] ;  /* 0x002100001a167984 */ /* 0x000fe80000000800 */
[----:B------:R-:W0:Y:S04]  /*2290*/  LDS R23, [R26+0x2104] ;  /* 0x002104001a177984 */ /* 0x000e280000000800 */
[----:B------:R-:W-:Y:S04]  /*22a0*/  LDS R16, [R26+0x2200] ;  /* 0x002200001a107984 */ /* 0x000fe80000000800 */
[----:B------:R-:W-:Y:S04]  /*22b0*/  LDS R17, [R26+0x2204] ;  /* 0x002204001a117984 */ /* 0x000fe80000000800 */
[----:B------:R-:W-:Y:S04]  /*22c0*/  LDS R18, [R26+0x2300] ;  /* 0x002300001a127984 */ /* 0x000fe80000000800 */
[----:B------:R-:W2:Y:S04]  /*22d0*/  LDS R19, [R26+0x2304] ;  /* 0x002304001a137984 */ /* 0x000ea80000000800 */
[----:B-1----:R-:W-:Y:S04]  /*22e0*/  LDS R4, [R26+0x2400] ;  /* 0x002400001a047984 */ /* 0x002fe80000000800 */
[----:B------:R-:W-:Y:S04]  /*22f0*/  LDS R5, [R26+0x2404] ;  /* 0x002404001a057984 */ /* 0x000fe80000000800 */
[----:B------:R-:W-:Y:S04]  /*2300*/  LDS R6, [R26+0x2500] ;  /* 0x002500001a067984 */ /* 0x000fe80000000800 */
[----:B------:R-:W1:Y:S04]  /*2310*/  LDS R7, [R26+0x2504] ;  /* 0x002504001a077984 */ /* 0x000e680000000800 */
[----:B------:R-:W-:Y:S04]  /*2320*/  LDS R8, [R26+0x2600] ;  /* 0x002600001a087984 */ /* 0x000fe80000000800 */
[----:B0-----:R-:W-:Y:S04]  /*2330*/  STL.128 [R24], R20 ;  /* 0x0000001418007387 */ /* 0x001fe80000100c00 */
[----:B------:R-:W-:Y:S04]  /*2340*/  LDS R9, [R26+0x2604] ;  /* 0x002604001a097984 */ /* 0x000fe80000000800 */
[----:B------:R-:W-:Y:S04]  /*2350*/  LDS R10, [R26+0x2700] ;  /* 0x002700001a0a7984 */ /* 0x000fe80000000800 */
[----:B------:R-:W0:Y:S04]  /*2360*/  LDS R11, [R26+0x2704] ;  /* 0x002704001a0b7984 */ /* 0x000e280000000800 */
[----:B--2---:R-:W-:Y:S04]  /*2370*/  STL.128 [R24+0x10], R16 ;  /* 0x0000101018007387 */ /* 0x004fe80000100c00 */
[----:B------:R-:W-:Y:S04]  /*2380*/  LDS R12, [R26+0x2800] ;  /* 0x002800001a0c7984 */ /* 0x000fe80000000800 */
[----:B------:R-:W-:Y:S04]  /*2390*/  LDS R13, [R26+0x2804] ;  /* 0x002804001a0d7984 */ /* 0x000fe80000000800 */
[----:B------:R-:W-:Y:S04]  /*23a0*/  LDS R14, [R26+0x2900] ;  /* 0x002900001a0e7984 */ /* 0x000fe80000000800 */
[----:B-1----:R-:W-:Y:S04]  /*23b0*/  STL.128 [R24+0x20], R4 ;  /* 0x0000200418007387 */ /* 0x002fe80000100c00 */
[----:B------:R-:W1:Y:S04]  /*23c0*/  LDS R15, [R26+0x2904] ;  /* 0x002904001a0f7984 */ /* 0x000e680000000800 */
[----:B------:R-:W-:Y:S04]  /*23d0*/  LDS R16, [R26+0x2a00] ;  /* 0x002a00001a107984 */ /* 0x000fe80000000800 */
[----:B------:R-:W-:Y:S04]  /*23e0*/  LDS R17, [R26+0x2a04] ;  /* 0x002a04001a117984 */ /* 0x000fe80000000800 */
[----:B------:R-:W-:Y:S04]  /*23f0*/  LDS R18, [R26+0x2b00] ;  /* 0x002b00001a127984 */ /* 0x000fe80000000800 */
[----:B------:R-:W2:Y:S04]  /*2400*/  LDS R19, [R26+0x2b04] ;  /* 0x002b04001a137984 */ /* 0x000ea80000000800 */
[----:B------:R-:W-:Y:S04]  /*2410*/  LDS R20, [R26+0x2c00] ;  /* 0x002c00001a147984 */ /* 0x000fe80000000800 */
[----:B------:R-:W-:Y:S04]  /*2420*/  LDS R21, [R26+0x2c04] ;  /* 0x002c04001a157984 */ /* 0x000fe80000000800 */
[----:B------:R-:W-:Y:S04]  /*2430*/  LDS R22, [R26+0x2d00] ;  /* 0x002d00001a167984 */ /* 0x000fe80000000800 */
[----:B------:R-:W3:Y:S04]  /*2440*/  LDS R23, [R26+0x2d04] ;  /* 0x002d04001a177984 */ /* 0x000ee80000000800 */
[----:B------:R-:W-:Y:S04]  /*2450*/  LDS R4, [R26+0x2e00] ;  /* 0x002e00001a047984 */ /* 0x000fe80000000800 */
[----:B------:R-:W-:Y:S04]  /*2460*/  LDS R5, [R26+0x2e04] ;  /* 0x002e04001a057984 */ /* 0x000fe80000000800 */
[----:B------:R-:W-:Y:S04]  /*2470*/  LDS R6, [R26+0x2f00] ;  /* 0x002f00001a067984 */ /* 0x000fe80000000800 */
[----:B------:R-:W4:Y:S04]  /*2480*/  LDS R7, [R26+0x2f04] ;  /* 0x002f04001a077984 */ /* 0x000f280000000800 */
[----:B0-----:R0:W-:Y:S04]  /*2490*/  STL.128 [R24+0x30], R8 ;  /* 0x0000300818007387 */ /* 0x0011e80000100c00 */
[----:B-1----:R0:W-:Y:S04]  /*24a0*/  STL.128 [R24+0x40], R12 ;  /* 0x0000400c18007387 */ /* 0x0021e80000100c00 */
[----:B--2---:R0:W-:Y:S04]  /*24b0*/  STL.128 [R24+0x50], R16 ;  /* 0x0000501018007387 */ /* 0x0041e80000100c00 */
[----:B---3--:R0:W-:Y:S04]  /*24c0*/  STL.128 [R24+0x60], R20 ;  /* 0x0000601418007387 */ /* 0x0081e80000100c00 */
[----:B----4-:R0:W-:Y:S01]  /*24d0*/  STL.128 [R24+0x70], R4 ;  /* 0x0000700418007387 */ /* 0x0101e20000100c00 */
[----:B------:R-:W-:Y:S05]  /*24e0*/  @P0 BRA `(.L_x_40) ;  /* 0xfffffffc004c0947 */ /* 0x000fea000383ffff */
[----:B------:R-:W-:Y:S05]  /*24f0*/  BSYNC.RECONVERGENT B3 ;  /* 0x0000000000037941 */ /* 0x000fea0003800200 */
.L_x_39:
[----:B0-----:R-:W-:-:S07]  /*2500*/  IMAD.U32 R21, RZ, RZ, UR20 ;  /* 0x00000014ff157e24 */ /* 0x001fce000f8e00ff */
.L_x_38:
[----:B------:R-:W-:-:S04]  /*2510*/  ULOP3.LUT UR8, UR6, 0xf, URZ, 0xc0, !UPT ;  /* 0x0000000f06087892 */ /* 0x000fc8000f8ec0ff */
[----:B------:R-:W-:-:S09]  /*2520*/  UISETP.NE.AND UP0, UPT, UR8, URZ, UPT ;  /* 0x000000ff0800728c */ /* 0x000fd2000bf05270 */
[----:B------:R-:W-:Y:S05]  /*2530*/  BRA.U !UP0, `(.L_x_37) ;  /* 0x0000000108f07547 */ /* 0x000fea000b800000 */
[----:B------:R-:W-:Y:S02]  /*2540*/  UIADD3 UR8, UPT, UPT, UR8, -0x1, URZ ;  /* 0xffffffff08087890 */ /* 0x000fe4000fffe0ff */
[----:B------:R-:W-:Y:S02]  /*2550*/  UISETP.NE.AND UP1, UPT, UR19, URZ, UPT ;  /* 0x000000ff1300728c */ /* 0x000fe4000bf25270 */
[----:B------:R-:W-:-:S09]  /*2560*/  UISETP.GE.U32.AND UP0, UPT, UR8, 0x7, UPT ;  /* 0x000000070800788c */ /* 0x000fd2000bf06070 */
[----:B------:R-:W-:Y:S05]  /*2570*/  BRA.U !UP0, `(.L_x_41) ;  /* 0x00000001085c7547 */ /* 0x000fea000b800000 */
[C---:B------:R-:W-:Y:S01]  /*2580*/  IMAD R22, R21.reuse, 0x100, R0 ;  /* 0x0000010015167824 */ /* 0x040fe200078e0200 */
[C---:B0-----:R-:W-:Y:S01]  /*2590*/  LEA R20, R21.reuse, UR12, 0x3 ;  /* 0x0000000c15147c11 */ /* 0x041fe2000f8e18ff */
[----:B------:R-:W-:-:S03]  /*25a0*/  VIADD R21, R21, 0x8 ;  /* 0x0000000815157836 */ /* 0x000fc60000000000 */
[----:B------:R-:W-:Y:S04]  /*25b0*/  LDS R16, [R22+0x2000] ;  /* 0x0020000016107984 */ /* 0x000fe80000000800 */
[----:B------:R-:W-:Y:S04]  /*25c0*/  LDS R17, [R22+0x2004] ;  /* 0x0020040016117984 */ /* 0x000fe80000000800 */
[----:B------:R-:W-:Y:S04]  /*25d0*/  LDS R18, [R22+0x2100] ;  /* 0x0021000016127984 */ /* 0x000fe80000000800 */
[----:B------:R-:W0:Y:S04]  /*25e0*/  LDS R19, [R22+0x2104] ;  /* 0x0021040016137984 */ /* 0x000e280000000800 */
[----:B-1----:R-:W-:Y:S04]  /*25f0*/  LDS R4, [R22+0x2200] ;  /* 0x0022000016047984 */ /* 0x002fe80000000800 */
[----:B------:R-:W-:Y:S04]  /*2600*/  LDS R5, [R22+0x2204] ;  /* 0x0022040016057984 */ /* 0x000fe80000000800 */
[----:B------:R-:W-:Y:S04]  /*2610*/  LDS R6, [R22+0x2300] ;  /* 0x0023000016067984 */ /* 0x000fe80000000800 */
        /* <DEDUP_REMOVED lines=9> */
[----:B0-----:R4:W-:Y:S04]  /*26b0*/  STL.128 [R20], R16 ;  /* 0x0000001014007387 */ /* 0x0019e80000100c00 */
[----:B-1----:R4:W-:Y:S04]  /*26c0*/  STL.128 [R20+0x10], R4 ;  /* 0x0000100414007387 */ /* 0x0029e80000100c00 */
[----:B--2---:R4:W-:Y:S04]  /*26d0*/  STL.128 [R20+0x20], R8 ;  /* 0x0000200814007387 */ /* 0x0049e80000100c00 */
[----:B---3--:R4:W-:Y:S02]  /*26e0*/  STL.128 [R20+0x30], R12 ;  /* 0x0000300c14007387 */ /* 0x0089e40000100c00 */
.L_x_41:
[----:B------:R-:W-:Y:S05]  /*26f0*/  BRA.U !UP1, `(.L_x_37) ;  /* 0x0000000109807547 */ /* 0x000fea000b800000 */
[----:B------:R-:W-:Y:S02]  /*2700*/  UISETP.GE.U32.AND UP0, UPT, UR14, 0x3, UPT ;  /* 0x000000030e00788c */ /* 0x000fe4000bf06070 */
[----:B------:R-:W-:-:S07]  /*2710*/  UISETP.NE.AND UP1, UPT, UR21, URZ, UPT ;  /* 0x000000ff1500728c */ /* 0x000fce000bf25270 */
[----:B------:R-:W-:Y:S05]  /*2720*/  BRA.U !UP0, `(.L_x_42) ;  /* 0x0000000108347547 */ /* 0x000fea000b800000 */
[C---:B0---4-:R-:W-:Y:S01]  /*2730*/  IMAD R13, R21.reuse, 0x100, R0 ;  /* 0x00000100150d7824 */ /* 0x051fe200078e0200 */
[C---:B-1----:R-:W-:Y:S01]  /*2740*/  LEA R12, R21.reuse, UR12, 0x3 ;  /* 0x0000000c150c7c11 */ /* 0x042fe2000f8e18ff */
[----:B------:R-:W-:-:S03]  /*2750*/  VIADD R21, R21, 0x4 ;  /* 0x0000000415157836 */ /* 0x000fc60000000000 */
[----:B------:R-:W-:Y:S04]  /*2760*/  LDS R4, [R13+0x2000] ;  /* 0x002000000d047984 */ /* 0x000fe80000000800 */
[----:B------:R-:W-:Y:S04]  /*2770*/  LDS R5, [R13+0x2004] ;  /* 0x002004000d057984 */ /* 0x000fe80000000800 */
[----:B------:R-:W-:Y:S04]  /*2780*/  LDS R6, [R13+0x2100] ;  /* 0x002100000d067984 */ /* 0x000fe80000000800 */
[----:B------:R-:W0:Y:S04]  /*2790*/  LDS R7, [R13+0x2104] ;  /* 0x002104000d077984 */ /* 0x000e280000000800 */
[----:B------:R-:W-:Y:S04]  /*27a0*/  LDS R8, [R13+0x2200] ;  /* 0x002200000d087984 */ /* 0x000fe80000000800 */
[----:B------:R-:W-:Y:S04]  /*27b0*/  LDS R9, [R13+0x2204] ;  /* 0x002204000d097984 */ /* 0x000fe80000000800 */
[----:B------:R-:W-:Y:S04]  /*27c0*/  LDS R10, [R13+0x2300] ;  /* 0x002300000d0a7984 */ /* 0x000fe80000000800 */
[----:B------:R-:W1:Y:S04]  /*27d0*/  LDS R11, [R13+0x2304] ;  /* 0x002304000d0b7984 */ /* 0x000e680000000800 */
[----:B0-----:R2:W-:Y:S04]  /*27e0*/  STL.128 [R12], R4 ;  /* 0x000000040c007387 */ /* 0x0015e80000100c00 */
[----:B-1----:R2:W-:Y:S02]  /*27f0*/  STL.128 [R12+0x10], R8 ;  /* 0x000010080c007387 */ /* 0x0025e40000100c00 */
.L_x_42:
[----:B------:R-:W-:Y:S05]  /*2800*/  BRA.U !UP1, `(.L_x_37) ;  /* 0x00000001093c7547 */ /* 0x000fea000b800000 */
[C---:B012-4-:R-:W-:Y:S01]  /*2810*/  IMAD R8, R21.reuse, 0x100, R0 ;  /* 0x0000010015087824 */ /* 0x057fe200078e0200 */
[----:B------:R-:W-:Y:S01]  /*2820*/  LEA R21, R21, UR12, 0x3 ;  /* 0x0000000c15157c11 */ /* 0x000fe2000f8e18ff */
[----:B------:R-:W-:-:S03]  /*2830*/  UISETP.NE.AND UP0, UPT, UR21, 0x1, UPT ;  /* 0x000000011500788c */ /* 0x000fc6000bf05270 */
[----:B------:R-:W-:Y:S04]  /*2840*/  LDS R4, [R8+0x2000] ;  /* 0x0020000008047984 */ /* 0x000fe80000000800 */
[----:B------:R-:W0:Y:S04]  /*2850*/  LDS R5, [R8+0x2004] ;  /* 0x0020040008057984 */ /* 0x000e280000000800 */
[----:B0-----:R0:W-:Y:S01]  /*2860*/  STL.64 [R21], R4 ;  /* 0x0000000415007387 */ /* 0x0011e20000100a00 */
[----:B------:R-:W-:Y:S05]  /*2870*/  BRA.U !UP0, `(.L_x_37) ;  /* 0x0000000108207547 */ /* 0x000fea000b800000 */
[----:B------:R-:W-:Y:S01]  /*2880*/  UISETP.NE.AND UP0, UPT, UR21, 0x2, UPT ;  /* 0x000000021500788c */ /* 0x000fe2000bf05270 */
[----:B0-----:R-:W-:Y:S04]  /*2890*/  LDS R4, [R8+0x2100] ;  /* 0x0021000008047984 */ /* 0x001fe80000000800 */
[----:B------:R-:W0:Y:S01]  /*28a0*/  LDS R5, [R8+0x2104] ;  /* 0x0021040008057984 */ /* 0x000e220000000800 */
[----:B------:R-:W-:-:S13]  /*28b0*/  PLOP3.LUT P0, PT, PT, PT, UP0, 0x80, 0x8 ;  /* 0x000000000008781c */ /* 0x000fda0003f0f008 */
[----:B------:R-:W-:Y:S04]  /*28c0*/  @P0 LDS R6, [R8+0x2200] ;  /* 0x0022000008060984 */ /* 0x000fe80000000800 */
[----:B------:R-:W1:Y:S04]  /*28d0*/  @P0 LDS R7, [R8+0x2204] ;  /* 0x0022040008070984 */ /* 0x000e680000000800 */
[----:B0-----:R0:W-:Y:S04]  /*28e0*/  STL.64 [R21+0x8], R4 ;  /* 0x0000080415007387 */ /* 0x0011e80000100a00 */
[----:B-1----:R0:W-:Y:S02]  /*28f0*/  @P0 STL.64 [R21+0x10], R6 ;  /* 0x0000100615000387 */ /* 0x0021e40000100a00 */
.L_x_37:
[----:B------:R-:W-:Y:S05]  /*2900*/  BSYNC.RECONVERGENT B2 ;  /* 0x0000000000027941 */ /* 0x000fea0003800200 */
.L_x_36:
[----:B------:R-:W-:-:S03]  /*2910*/  UMOV UR8, 0xffffffff ;  /* 0xffffffff00087882 */ /* 0x000fc60000000000 */
[----:B------:R-:W-:Y:S05]  /*2920*/  BRA.DIV UR8, `(.L_x_43) ;  /* 0x0000005608507947 */ /* 0x000fea000b800000 */
[----:B------:R-:W-:Y:S01]  /*2930*/  NOP ;  /* 0x0000000000007918 */ /* 0x000fe20000000000 */
.L_x_149:
[----:B------:R0:W-:Y:S01]  /*2940*/  STS [R31+0x2000], RZ ;  /* 0x002000ff1f007388 */ /* 0x0001e20000000800 */
[----:B------:R-:W-:Y:S01]  /*2950*/  BSSY.RECONVERGENT B2, `(.L_x_44) ;  /* 0x0000083000027945 */ /* 0x000fe20003800200 */
[----:B01234-:R-:W-:-:S03]  /*2960*/  IMAD.MOV.U32 R7, RZ, RZ, -0x800001 ;  /* 0xff7fffffff077424 */ /* 0x01ffc600078e00ff */
[----:B------:R-:W-:Y:S05]  /*2970*/  @!P1 BRA `(.L_x_45) ;  /* 0x0000000800009947 */ /* 0x000fea0003800000 */
[----:B------:R-:W-:Y:S01]  /*2980*/  UIADD3 UR8, UPT, UPT, UR6, -0x1, URZ ;  /* 0xffffffff06087890 */ /* 0x000fe2000fffe0ff */
[----:B------:R-:W-:Y:S02]  /*2990*/  IMAD.MOV.U32 R7, RZ, RZ, -0x800001 ;  /* 0xff7fffffff077424 */ /* 0x000fe400078e00ff */
[----:B------:R-:W-:Y:S01]  /*29a0*/  IMAD.MOV.U32 R4, RZ, RZ, RZ ;  /* 0x000000ffff047224 */ /* 0x000fe200078e00ff */
[----:B------:R-:W-:-:S09]  /*29b0*/  UISETP.GE.U32.AND UP0, UPT, UR8, 0xf, UPT ;  /* 0x0000000f0800788c */ /* 0x000fd2000bf06070 */
[----:B------:R-:W-:Y:S05]  /*29c0*/  BRA.U !UP0, `(.L_x_46) ;  /* 0x0000000108e47547 */ /* 0x000fea000b800000 */
[----:B------:R-:W-:Y:S01]  /*29d0*/  BSSY.RECONVERGENT B3, `(.L_x_47) ;  /* 0x0000037000037945 */ /* 0x000fe20003800200 */
[----:B------:R-:W-:Y:S02]  /*29e0*/  IMAD.MOV.U32 R7, RZ, RZ, -0x800001 ;  /* 0xff7fffffff077424 */ /* 0x000fe400078e00ff */
[----:B------:R-:W-:-:S07]  /*29f0*/  IMAD.MOV.U32 R19, RZ, RZ, RZ ;  /* 0x000000ffff137224 */ /* 0x000fce00078e00ff */
.L_x_48:
[----:B------:R-:W-:-:S05]  /*2a00*/  LEA R18, R19, UR12, 0x3 ;  /* 0x0000000c13127c11 */ /* 0x000fca000f8e18ff */
[----:B------:R-:W2:Y:S04]  /*2a10*/  LDL R16, [R18+0x4] ;  /* 0x0000040012107983 */ /* 0x000ea80000100800 */
[----:B------:R-:W3:Y:S04]  /*2a20*/  LDL R17, [R18+0xc] ;  /* 0x00000c0012117983 */ /* 0x000ee80000100800 */
[----:B------:R-:W4:Y:S04]  /*2a30*/  LDL R15, [R18+0x14] ;  /* 0x00001400120f7983 */ /* 0x000f280000100800 */
[----:B------:R-:W5:Y:S04]  /*2a40*/  LDL R14, [R18+0x1c] ;  /* 0x00001c00120e7983 */ /* 0x000f680000100800 */
        /* <DEDUP_REMOVED lines=8> */
[----:B------:R-:W5:Y:S01]  /*2ad0*/  LDL R4, [R18+0x64] ;  /* 0x0000640012047983 */ /* 0x000f620000100800 */
[----:B--2---:R-:W-:-:S04]  /*2ae0*/  FSETP.GT.AND P0, PT, R16, R7, PT ;  /* 0x000000071000720b */ /* 0x004fc80003f04000 */
[----:B------:R-:W-:Y:S02]  /*2af0*/  FSEL R16, R16, R7, P0 ;  /* 0x0000000710107208 */ /* 0x000fe40000000000 */
[----:B------:R-:W2:Y:S02]  /*2b00*/  LDL R7, [R18+0x6c] ;  /* 0x00006c0012077983 */ /* 0x000ea40000100800 */
[----:B---3--:R-:W-:-:S04]  /*2b10*/  FSETP.GT.AND P0, PT, R17, R16, PT ;  /* 0x000000101100720b */ /* 0x008fc80003f04000 */
[----:B------:R-:W-:Y:S02]  /*2b20*/  FSEL R20, R17, R16, P0 ;  /* 0x0000001011147208 */ /* 0x000fe40000000000 */
[----:B------:R-:W3:Y:S04]  /*2b30*/  LDL R16, [R18+0x74] ;  /* 0x0000740012107983 */ /* 0x000ee80000100800 */
[----:B------:R-:W3:Y:S01]  /*2b40*/  LDL R17, [R18+0x7c] ;  /* 0x00007c0012117983 */ /* 0x000ee20000100800 */
[----:B----4-:R-:W-:Y:S01]  /*2b50*/  FSETP.GT.AND P0, PT, R15, R20, PT ;  /* 0x000000140f00720b */ /* 0x010fe20003f04000 */
[----:B------:R-:W-:-:S03]  /*2b60*/  VIADD R19, R19, 0x10 ;  /* 0x0000001013137836 */ /* 0x000fc60000000000 */
[----:B------:R-:W-:Y:S02]  /*2b70*/  FSEL R15, R15, R20, P0 ;  /* 0x000000140f0f7208 */ /* 0x000fe40000000000 */
[----:B------:R-:W-:Y:S02]  /*2b80*/  ISETP.NE.AND P1, PT, R19, UR20, PT ;  /* 0x0000001413007c0c */ /* 0x000fe4000bf25270 */
[----:B-----5:R-:W-:-:S04]  /*2b90*/  FSETP.GT.AND P0, PT, R14, R15, PT ;  /* 0x0000000f0e00720b */ /* 0x020fc80003f04000 */
[----:B------:R-:W-:-:S04]  /*2ba0*/  FSEL R14, R14, R15, P0 ;  /* 0x0000000f0e0e7208 */ /* 0x000fc80000000000 */
[----:B------:R-:W-:-:S04]  /*2bb0*/  FSETP.GT.AND P0, PT, R13, R14, PT ;  /* 0x0000000e0d00720b */ /* 0x000fc80003f04000 */
        /* <DEDUP_REMOVED lines=17> */
[----:B--2---:R-:W-:-:S04]  /*2cd0*/  FSETP.GT.AND P0, PT, R7, R4, PT ;  /* 0x000000040700720b */ /* 0x004fc80003f04000 */
[----:B------:R-:W-:-:S04]  /*2ce0*/  FSEL R7, R7, R4, P0 ;  /* 0x0000000407077208 */ /* 0x000fc80000000000 */
[----:B---3--:R-:W-:-:S04]  /*2cf0*/  FSETP.GT.AND P0, PT, R16, R7, PT ;  /* 0x000000071000720b */ /* 0x008fc80003f04000 */
[----:B------:R-:W-:-:S04]  /*2d00*/  FSEL R16, R16, R7, P0 ;  /* 0x0000000710107208 */ /* 0x000fc80000000000 */
[----:B------:R-:W-:-:S04]  /*2d10*/  FSETP.GT.AND P0, PT, R17, R16, PT ;  /* 0x000000101100720b */ /* 0x000fc80003f04000 */
[----:B------:R-:W-:Y:S01]  /*2d20*/  FSEL R7, R17, R16, P0 ;  /* 0x0000001011077208 */ /* 0x000fe20000000000 */
[----:B------:R-:W-:Y:S08]  /*2d30*/  @P1 BRA `(.L_x_48) ;  /* 0xfffffffc00301947 */ /* 0x000ff0000383ffff */
[----:B------:R-:W-:Y:S05]  /*2d40*/  BSYNC.RECONVERGENT B3 ;  /* 0x0000000000037941 */ /* 0x000fea0003800200 */
.L_x_47:
[----:B------:R-:W-:-:S07]  /*2d50*/  IMAD.U32 R4, RZ, RZ, UR20 ;  /* 0x00000014ff047e24 */ /* 0x000fce000f8e00ff */
.L_x_46:
        /* <DEDUP_REMOVED lines=15> */
[----:B------:R-:W5:Y:S01]  /*2e50*/  LDL R21, [R5+0x3c] ;  /* 0x00003c0005157983 */ /* 0x000f620000100800 */
[----:B------:R-:W-:Y:S01]  /*2e60*/  VIADD R4, R4, 0x8 ;  /* 0x0000000804047836 */ /* 0x000fe20000000000 */
[----:B--2---:R-:W-:-:S04]  /*2e70*/  FSETP.GT.AND P0, PT, R6, R7, PT ;  /* 0x000000070600720b */ /* 0x004fc80003f04000 */
[----:B------:R-:W-:-:S04]  /*2e80*/  FSEL R6, R6, R7, P0 ;  /* 0x0000000706067208 */ /* 0x000fc80000000000 */
[----:B---3--:R-:W-:-:S04]  /*2e90*/  FSETP.GT.AND P0, PT, R15, R6, PT ;  /* 0x000000060f00720b */ /* 0x008fc80003f04000 */
[----:B------:R-:W-:-:S04]  /*2ea0*/  FSEL R6, R15, R6, P0 ;  /* 0x000000060f067208 */ /* 0x000fc80000000000 */
[----:B----4-:R-:W-:-:S04]  /*2eb0*/  FSETP.GT.AND P0, PT, R9, R6, PT ;  /* 0x000000060900720b */ /* 0x010fc80003f04000 */
[----:B------:R-:W-:-:S04]  /*2ec0*/  FSEL R6, R9, R6, P0 ;  /* 0x0000000609067208 */ /* 0x000fc80000000000 */
        /* <DEDUP_REMOVED lines=9> */
[----:B------:R-:W-:-:S09]  /*2f60*/  FSEL R7, R21, R6, P0 ;  /* 0x0000000615077208 */ /* 0x000fd20000000000 */
.L_x_49:
[----:B------:R-:W-:Y:S05]  /*2f70*/  BRA.U !UP1, `(.L_x_45) ;  /* 0x0000000109807547 */ /* 0x000fea000b800000 */
[----:B------:R-:W-:Y:S02]  /*2f80*/  UISETP.GE.U32.AND UP0, UPT, UR14, 0x3, UPT ;  /* 0x000000030e00788c */ /* 0x000fe4000bf06070 */
[----:B------:R-:W-:-:S07]  /*2f90*/  UISETP.NE.AND UP1, UPT, UR21, URZ, UPT ;  /* 0x000000ff1500728c */ /* 0x000fce000bf25270 */
[----:B------:R-:W-:Y:S05]  /*2fa0*/  BRA.U !UP0, `(.L_x_50) ;  /* 0x0000000108387547 */ /* 0x000fea000b800000 */
[----:B------:R-:W-:-:S05]  /*2fb0*/  LEA R5, R4, UR12, 0x3 ;  /* 0x0000000c04057c11 */ /* 0x000fca000f8e18ff */
[----:B------:R-:W2:Y:S04]  /*2fc0*/  LDL R6, [R5+0x4] ;  /* 0x0000040005067983 */ /* 0x000ea80000100800 */
[----:B------:R-:W3:Y:S04]  /*2fd0*/  LDL R8, [R5+0xc] ;  /* 0x00000c0005087983 */ /* 0x000ee80000100800 */
[----:B------:R-:W4:Y:S04]  /*2fe0*/  LDL R10, [R5+0x14] ;  /* 0x00001400050a7983 */ /* 0x000f280000100800 */
        /* <DEDUP_REMOVED lines=9> */
[----:B------:R-:W-:-:S09]  /*3080*/  FSEL R7, R9, R10, P0 ;  /* 0x0000000a09077208 */ /* 0x000fd20000000000 */
.L_x_50:
[----:B------:R-:W-:Y:S05]  /*3090*/  BRA.U !UP1, `(.L_x_45) ;  /* 0x0000000109387547 */ /* 0x000fea000b800000 */
[----:B------:R-:W-:-:S05]  /*30a0*/  LEA R4, R4, UR12, 0x3 ;  /* 0x0000000c04047c11 */ /* 0x000fca000f8e18ff */
[----:B------:R-:W2:Y:S01]  /*30b0*/  LDL R6, [R4+0x4] ;  /* 0x0000040004067983 */ /* 0x000ea20000100800 */
[----:B------:R-:W-:Y:S01]  /*30c0*/  UISETP.NE.AND UP0, UPT, UR21, 0x1, UPT ;  /* 0x000000011500788c */ /* 0x000fe2000bf05270 */
[----:B--2---:R-:W-:-:S04]  /*30d0*/  FSETP.GT.AND P0, PT, R6, R7, PT ;  /* 0x000000070600720b */ /* 0x004fc80003f04000 */
[----:B------:R-:W-:-:S04]  /*30e0*/  FSEL R7, R6, R7, P0 ;  /* 0x0000000706077208 */ /* 0x000fc80000000000 */
[----:B------:R-:W-:Y:S05]  /*30f0*/  BRA.U !UP0, `(.L_x_45) ;  /* 0x0000000108207547 */ /* 0x000fea000b800000 */
[----:B------:R-:W2:Y:S01]  /*3100*/  LDL R6, [R4+0xc] ;  /* 0x00000c0004067983 */ /* 0x000ea20000100800 */
[----:B------:R-:W-:Y:S01]  /*3110*/  UISETP.NE.AND UP0, UPT, UR21, 0x2, UPT ;  /* 0x000000021500788c */ /* 0x000fe2000bf05270 */
[----:B--2---:R-:W-:-:S04]  /*3120*/  FSETP.GT.AND P0, PT, R6, R7, PT ;  /* 0x000000070600720b */ /* 0x004fc80003f04000 */
[----:B------:R-:W-:-:S04]  /*3130*/  FSEL R7, R6, R7, P0 ;  /* 0x0000000706077208 */ /* 0x000fc80000000000 */
[----:B------:R-:W-:Y:S05]  /*3140*/  BRA.U !UP0, `(.L_x_45) ;  /* 0x00000001080c7547 */ /* 0x000fea000b800000 */
[----:B------:R-:W2:Y:S02]  /*3150*/  LDL R4, [R4+0x14] ;  /* 0x0000140004047983 */ /* 0x000ea40000100800 */
[----:B--2---:R-:W-:-:S13]  /*3160*/  FSETP.GT.AND P0, PT, R4, R7, PT ;  /* 0x000000070400720b */ /* 0x004fda0003f04000 */
[----:B------:R-:W-:-:S07]  /*3170*/  @P0 IMAD.MOV.U32 R7, RZ, RZ, R4 ;  /* 0x000000ffff070224 */ /* 0x000fce00078e0004 */
.L_x_45:
[----:B------:R-:W-:Y:S05]  /*3180*/  BSYNC.RECONVERGENT B2 ;  /* 0x0000000000027941 */ /* 0x000fea0003800200 */
.L_x_44:
[----:B------:R-:W-:-:S03]  /*3190*/  UMOV UR8, 0xffffffff ;  /* 0xffffffff00087882 */ /* 0x000fc60000000000 */
[----:B------:R-:W-:Y:S05]  /*31a0*/  BRA.DIV UR8, `(.L_x_51) ;  /* 0x0000004e084c7947 */ /* 0x000fea000b800000 */
[----:B------:R-:W0:Y:S02]  /*31b0*/  SHFL.DOWN PT, R8, R7, 0x10, 0x1f ;  /* 0x0a001f0007087f89 */ /* 0x000e2400000e0000 */
[----:B0-----:R-:W-:-:S04]  /*31c0*/  FSETP.GEU.AND P0, PT, R7, R8, PT ;  /* 0x000000080700720b */ /* 0x001fc80003f0e000 */
[----:B------:R-:W-:-:S05]  /*31d0*/  FSEL R7, R8, R7, !P0 ;  /* 0x0000000708077208 */ /* 0x000fca0004000000 */
        /* <DEDUP_REMOVED lines=9> */
[----:B------:R0:W1:Y:S04]  /*3270*/  SHFL.DOWN PT, R8, R11, 0x1, 0x1f ;  /* 0x08201f000b087f89 */ /* 0x00006800000e0000 */
.L_x_156:
[----:B-1----:R-:W-:-:S04]  /*3280*/  FSETP.GEU.AND P0, PT, R11, R8, PT ;  /* 0x000000080b00720b */ /* 0x002fc80003f0e000 */
[----:B------:R-:W-:-:S09]  /*3290*/  FSEL R6, R8, R11, !P0 ;  /* 0x0000000b08067208 */ /* 0x000fd20004000000 */
.L_x_15:
[----:B------:R-:W-:Y:S05]  /*32a0*/  BSYNC B1 ;  /* 0x0000000000017941 */ /* 0x000fea0003800000 */
.L_x_14:
[----:B------:R-:W-:-:S03]  /*32b0*/  UMOV UR8, 0xffffffff ;  /* 0xffffffff00087882 */ /* 0x000fc60000000000 */
[----:B------:R-:W-:Y:S05]  /*32c0*/  BRA.DIV UR8, `(.L_x_52) ;  /* 0x0000004e089c7947 */ /* 0x000fea000b800000 */
[----:B------:R-:W-:Y:S01]  /*32d0*/  NOP ;  /* 0x0000000000007918 */ /* 0x000fe20000000000 */
.L_x_12:
[----:B------:R-:W-:Y:S05]  /*32e0*/  BSYNC B0 ;  /* 0x0000000000007941 */ /* 0x000fea0003800000 */
.L_x_11:
[----:B------:R-:W-:-:S05]  /*32f0*/  VIADD R32, R32, 0x20 ;  /* 0x0000002020207836 */ /* 0x000fca0000000000 */
[----:B------:R-:W-:-:S13]  /*3300*/  ISETP.GE.AND P0, PT, R32, R33, PT ;  /* 0x000000212000720c */ /* 0x000fda0003f06270 */
[----:B------:R-:W-:Y:S05]  /*3310*/  @!P0 BRA `(.L_x_53) ;  /* 0xffffffd4008c8947 */ /* 0x000fea000383ffff */
.L_x_10:
[----:B------:R-:W-:Y:S05]  /*3320*/  WARPSYNC.ALL ;  /* 0x0000000000007948 */ /* 0x000fea0003800000 */
[----:B------:R-:W-:Y:S01]  /*3330*/  VIADD R35, R35, 0x400 ;  /* 0x0000040023237836 */ /* 0x000fe20000000000 */
[----:B------:R-:W1:Y:S01]  /*3340*/  LDCU UR8, c[0x0][0x398] ;  /* 0x00007300ff0877ac */ /* 0x000e620008000800 */
[----:B------:R-:W-:Y:S03]  /*3350*/  BAR.SYNC.DEFER_BLOCKING 0x0 ;  /* 0x0000000000007b1d */ /* 0x000fe60000010000 */
[----:B-1----:R-:W-:-:S13]  /*3360*/  ISETP.GE.AND P0, PT, R35, UR8, PT ;  /* 0x0000000823007c0c */ /* 0x002fda000bf06270 */
[----:B------:R-:W-:Y:S05]  /*3370*/  @!P0 BRA `(.L_x_54) ;  /* 0xffffffd4000c8947 */ /* 0x000fea000383ffff */
.L_x_6:
[----:B------:R-:W-:Y:S01]  /*3380*/  NOP ;  /* 0x0000000000007918 */ /* 0x000fe20000000000 */
[----:B-----5:R-:W0:Y:S01]  /*3390*/  LDS R2, [R31+0x2000] ;  /* 0x002000001f027984 */ /* 0x020e220000000800 */
[----:B------:R-:W1:Y:S01]  /*33a0*/  LDCU UR4, c[0x0][0x3a8] ;  /* 0x00007500ff0477ac */ /* 0x000e620008000800 */
[----:B------:R-:W-:Y:S01]  /*33b0*/  BSSY B0, `(.L_x_55) ;  /* 0x0000382000007945 */ /* 0x000fe20003800000 */
[----:B------:R-:W2:Y:S01]  /*33c0*/  S2R R3, SR_TID.X ;  /* 0x0000000000037919 */ /* 0x000ea20000002100 */
[----:B------:R-:W-:Y:S02]  /*33d0*/  UMOV UR5, 0x18 ;  /* 0x0000001800057882 */ /* 0x000fe40000000000 */
[----:B-1----:R-:W-:Y:S01]  /*33e0*/  UIMAD UR4, UR4, UR5, 0x4 ;  /* 0x00000004040474a4 */ /* 0x002fe2000f8e0205 */
[----:B--2---:R-:W-:Y:S02]  /*33f0*/  SHF.R.U32.HI R3, RZ, 0x5, R3 ;  /* 0x00000005ff037819 */ /* 0x004fe40000011603 */
[----:B0-----:R-:W-:-:S03]  /*3400*/  ISETP.GT.AND P0, PT, R2, RZ, PT ;  /* 0x000000ff0200720c */ /* 0x001fc60003f04270 */
[----:B------:R-:W-:-:S10]  /*3410*/  IMAD R3, R3, UR4, RZ ;  /* 0x0000000403037c24 */ /* 0x000fd4000f8e02ff */
[----:B------:R-:W-:Y:S05]  /*3420*/  @P0 BRA `(.L_x_56) ;  /* 0x0000001400100947 */ /* 0x000fea0003800000 */
[----:B------:R-:W0:Y:S02]  /*3430*/  LDCU UR4, c[0x0][0x3a8] ;  /* 0x00007500ff0477ac */ /* 0x000e240008000800 */
[----:B0-----:R-:W-:-:S05]  /*3440*/  IMAD.U32 R33, RZ, RZ, UR4 ;  /* 0x00000004ff217e24 */ /* 0x001fca000f8e00ff */
[----:B------:R-:W-:-:S13]  /*3450*/  ISETP.GE.AND P0, PT, R33, 0x20, PT ;  /* 0x000000202100780c */ /* 0x000fda0003f06270 */
[----:B------:R-:W-:Y:S05]  /*3460*/  @!P0 BRA `(.L_x_57) ;  /* 0x0000000800008947 */ /* 0x000fea0003800000 */
[----:B------:R-:W-:Y:S02]  /*3470*/  UIADD3 UR4, UPT, UPT, UR6, -0x1, URZ ;  /* 0xffffffff06047890 */ /* 0x000fe4000fffe0ff */
[----:B------:R-:W-:Y:S02]  /*3480*/  ULOP3.LUT UR9, UR6, 0xf, URZ, 0xc0, !UPT ;  /* 0x0000000f06097892 */ /* 0x000fe4000f8ec0ff */
[----:B------:R-:W-:Y:S02]  /*3490*/  UISETP.GE.U32.AND UP1, UPT, UR4, 0xf, UPT ;  /* 0x0000000f0400788c */ /* 0x000fe4000bf26070 */
[----:B------:R-:W-:Y:S01]  /*34a0*/  UISETP.NE.AND UP0, UPT, UR9, URZ, UPT ;  /* 0x000000ff0900728c */ /* 0x000fe2000bf05270 */
[----:B------:R-:W-:-:S06]  /*34b0*/  UMOV UR4, URZ ;  /* 0x000000ff00047c82 */ /* 0x000fcc0008000000 */
[----:B------:R-:W-:Y:S05]  /*34c0*/  BRA.U !UP1, `(.L_x_58) ;  /* 0x0000000109c87547 */ /* 0x000fea000b800000 */
[----:B------:R-:W-:Y:S01]  /*34d0*/  IMAD.SHL.U32 R2, R28, 0x8, RZ ;  /* 0x000000081c027824 */ /* 0x000fe200078e00ff */
[----:B------:R-:W-:Y:S01]  /*34e0*/  ULOP3.LUT UR4, UR6, 0x3fffff0, URZ, 0xc0, !UPT ;  /* 0x03fffff006047892 */ /* 0x000fe2000f8ec0ff */
[----:B------:R-:W-:-:S11]  /*34f0*/  UMOV UR5, URZ ;  /* 0x000000ff00057c82 */ /* 0x000fd60008000000 */
.L_x_59:
[----:B------:R-:W-:-:S09]  /*3500*/  ULEA UR8, UR5, UR12, 0x3 ;  /* 0x0000000c05087291 */ /* 0x000fd2000f8e18ff */
[----:B0-----:R-:W2:Y:S04]  /*3510*/  LDL.128 R16, [UR8] ;  /* 0x00000008ff107983 */ /* 0x001ea80008100c00 */
[----:B------:R-:W5:Y:S01]  /*3520*/  LDL.128 R20, [UR8+0x10] ;  /* 0x00001008ff147983 */ /* 0x000f620008100c00 */
[----:B------:R-:W-:-:S03]  /*3530*/  USHF.L.U32 UR7, UR5, 0x8, URZ ;  /* 0x0000000805077899 */ /* 0x000fc600080006ff */
[----:B------:R-:W5:Y:S03]  /*3540*/  LDL.128 R24, [UR8+0x20] ;  /* 0x00002008ff187983 */ /* 0x000f660008100c00 */
[----:B------:R-:W-:Y:S01]  /*3550*/  LOP3.LUT R31, R2, UR7, RZ, 0xfc, !PT ;  /* 0x00000007021f7c12 */ /* 0x000fe2000f8efcff */
[----:B---34-:R-:W3:Y:S04]  /*3560*/  LDL.128 R4, [UR8+0x30] ;  /* 0x00003008ff047983 */ /* 0x018ee80008100c00 */
[----:B------:R-:W-:Y:S01]  /*3570*/  IMAD.IADD R31, R30, 0x1, R31 ;  /* 0x000000011e1f7824 */ /* 0x000fe200078e021f */
[----:B------:R-:W4:Y:S04]  /*3580*/  LDL.128 R8, [UR8+0x40] ;  /* 0x00004008ff087983 */ /* 0x000f280008100c00 */
[----:B------:R-:W4:Y:S04]  /*3590*/  LDL.128 R12, [UR8+0x50] ;  /* 0x00005008ff0c7983 */ /* 0x000f280008100c00 */
[----:B--2---:R-:W-:Y:S04]  /*35a0*/  STS [R31+0x2000], R16 ;  /* 0x002000101f007388 */ /* 0x004fe80000000800 */
[----:B------:R-:W-:Y:S04]  /*35b0*/  STS [R31+0x2004], R17 ;  /* 0x002004111f007388 */ /* 0x000fe80000000800 */
[----:B------:R-:W-:Y:S04]  /*35c0*/  STS [R31+0x2100], R18 ;  /* 0x002100121f007388 */ /* 0x000fe80000000800 */
[----:B------:R0:W-:Y:S04]  /*35d0*/  STS [R31+0x2104], R19 ;  /* 0x002104131f007388 */ /* 0x0001e80000000800 */
[----:B-----5:R-:W-:Y:S04]  /*35e0*/  STS [R31+0x2200], R20 ;  /* 0x002200141f007388 */ /* 0x020fe80000000800 */
[----:B------:R-:W-:Y:S04]  /*35f0*/  STS [R31+0x2204], R21 ;  /* 0x002204151f007388 */ /* 0x000fe80000000800 */
[----:B------:R-:W-:Y:S04]  /*3600*/  STS [R31+0x2300], R22 ;  /* 0x002300161f007388 */ /* 0x000fe80000000800 */
[----:B------:R1:W-:Y:S04]  /*3610*/  STS [R31+0x2304], R23 ;  /* 0x002304171f007388 */ /* 0x0003e80000000800 */
[----:B0-----:R-:W2:Y:S04]  /*3620*/  LDL.128 R16, [UR8+0x60] ;  /* 0x00006008ff107983 */ /* 0x001ea80008100c00 */
[----:B-1----:R-:W5:Y:S04]  /*3630*/  LDL.128 R20, [UR8+0x70] ;  /* 0x00007008ff147983 */ /* 0x002f680008100c00 */
[----:B------:R0:W-:Y:S04]  /*3640*/  STS [R31+0x2400], R24 ;  /* 0x002400181f007388 */ /* 0x0001e80000000800 */
        /* <DEDUP_REMOVED lines=11> */
[----:B------:R0:W-:Y:S04]  /*3700*/  STS [R31+0x2a00], R12 ;  /* 0x002a000c1f007388 */ /* 0x0001e80000000800 */
[----:B------:R0:W-:Y:S04]  /*3710*/  STS [R31+0x2a04], R13 ;  /* 0x002a040d1f007388 */ /* 0x0001e80000000800 */
[----:B------:R0:W-:Y:S04]  /*3720*/  STS [R31+0x2b00], R14 ;  /* 0x002b000e1f007388 */ /* 0x0001e80000000800 */
[----:B------:R0:W-:Y:S01]  /*3730*/  STS [R31+0x2b04], R15 ;  /* 0x002b040f1f007388 */ /* 0x0001e20000000800 */
[----:B------:R-:W-:-:S04]  /*3740*/  UIADD3 UR5, UPT, UPT, UR5, 0x10, URZ ;  /* 0x0000001005057890 */ /* 0x000fc8000fffe0ff */
[----:B------:R-:W-:Y:S01]  /*3750*/  UISETP.NE.AND UP1, UPT, UR5, UR4, UPT ;  /* 0x000000040500728c */ /* 0x000fe2000bf25270 */
[----:B--2---:R0:W-:Y:S04]  /*3760*/  STS [R31+0x2c00], R16 ;  /* 0x002c00101f007388 */ /* 0x0041e80000000800 */
[----:B------:R0:W-:Y:S04]  /*3770*/  STS [R31+0x2c04], R17 ;  /* 0x002c04111f007388 */ /* 0x0001e80000000800 */
[----:B------:R0:W-:Y:S04]  /*3780*/  STS [R31+0x2d00], R18 ;  /* 0x002d00121f007388 */ /* 0x0001e80000000800 */
[----:B------:R0:W-:Y:S04]  /*3790*/  STS [R31+0x2d04], R19 ;  /* 0x002d04131f007388 */ /* 0x0001e80000000800 */
[----:B-----5:R0:W-:Y:S04]  /*37a0*/  STS [R31+0x2e00], R20 ;  /* 0x002e00141f007388 */ /* 0x0201e80000000800 */
[----:B------:R0:W-:Y:S04]  /*37b0*/  STS [R31+0x2e04], R21 ;  /* 0x002e04151f007388 */ /* 0x0001e80000000800 */
[----:B------:R0:W-:Y:S04]  /*37c0*/  STS [R31+0x2f00], R22 ;  /* 0x002f00161f007388 */ /* 0x0001e80000000800 */
[----:B------:R0:W-:Y:S01]  /*37d0*/  STS [R31+0x2f04], R23 ;  /* 0x002f04171f007388 */ /* 0x0001e20000000800 */
[----:B------:R-:W-:Y:S05]  /*37e0*/  BRA.U UP1, `(.L_x_59) ;  /* 0xfffffffd01447547 */ /* 0x000fea000b83ffff */
.L_x_58:
[----:B------:R-:W-:Y:S05]  /*37f0*/  BRA.U !UP0, `(.L_x_57) ;  /* 0x00000005081c7547 */ /* 0x000fea000b800000 */
[----:B------:R-:W-:Y:S02]  /*3800*/  UISETP.GE.U32.AND UP0, UPT, UR9, 0x8, UPT ;  /* 0x000000080900788c */ /* 0x000fe4000bf06070 */
[----:B------:R-:W-:-:S04]  /*3810*/  ULOP3.LUT UR7, UR6, 0x7, URZ, 0xc0, !UPT ;  /* 0x0000000706077892 */ /* 0x000fc8000f8ec0ff */
[----:B------:R-:W-:-:S03]  /*3820*/  UISETP.NE.AND UP1, UPT, UR7, URZ, UPT ;  /* 0x000000ff0700728c */ /* 0x000fc6000bf25270 */
[----:B------:R-:W-:Y:S08]  /*3830*/  BRA.U !UP0, `(.L_x_60) ;  /* 0x0000000108787547 */ /* 0x000ff0000b800000 */
[----:B------:R-:W-:-:S09]  /*3840*/  ULEA UR5, UR4, UR12, 0x3 ;  /* 0x0000000c04057291 */ /* 0x000fd2000f8e18ff */
[----:B0-----:R-:W2:Y:S04]  /*3850*/  LDL.64 R18, [UR5] ;  /* 0x00000005ff127983 */ /* 0x001ea80008100a00 */
[----:B------:R-:W5:Y:S04]  /*3860*/  LDL.64 R16, [UR5+0x8] ;  /* 0x00000805ff107983 */ /* 0x000f680008100a00 */
[----:B------:R-:W5:Y:S04]  /*3870*/  LDL.64 R14, [UR5+0x10] ;  /* 0x00001005ff0e7983 */ /* 0x000f680008100a00 */
[----:B------:R-:W5:Y:S04]  /*3880*/  LDL.64 R12, [UR5+0x18] ;  /* 0x00001805ff0c7983 */ /* 0x000f680008100a00 */
[----:B------:R-:W5:Y:S04]  /*3890*/  LDL.64 R10, [UR5+0x20] ;  /* 0x00002005ff0a7983 */ /* 0x000f680008100a00 */
[----:B------:R-:W5:Y:S04]  /*38a0*/  LDL.64 R8, [UR5+0x28] ;  /* 0x00002805ff087983 */ /* 0x000f680008100a00 */
[----:B---3--:R-:W3:Y:S04]  /*38b0*/  LDL.64 R6, [UR5+0x30] ;  /* 0x00003005ff067983 */ /* 0x008ee80008100a00 */
[----:B----4-:R-:W4:Y:S01]  /*38c0*/  LDL.64 R4, [UR5+0x38] ;  /* 0x00003805ff047983 */ /* 0x010f220008100a00 */
[----:B------:R-:W-:Y:S01]  /*38d0*/  USHF.L.U32 UR5, UR4, 0x8, URZ ;  /* 0x0000000804057899 */ /* 0x000fe200080006ff */
[----:B------:R-:W-:Y:S01]  /*38e0*/  IMAD.SHL.U32 R21, R28, 0x8, RZ ;  /* 0x000000081c157824 */ /* 0x000fe200078e00ff */
[----:B------:R-:W-:-:S04]  /*38f0*/  UIADD3 UR4, UPT, UPT, UR4, 0x8, URZ ;  /* 0x0000000804047890 */ /* 0x000fc8000fffe0ff */
[----:B------:R-:W-:-:S05]  /*3900*/  LOP3.LUT R21, R21, UR5, RZ, 0xfc, !PT ;  /* 0x0000000515157c12 */ /* 0x000fca000f8efcff */
[----:B------:R-:W-:-:S05]  /*3910*/  IMAD.IADD R21, R30, 0x1, R21 ;  /* 0x000000011e157824 */ /* 0x000fca00078e0215 */
[----:B--2---:R1:W-:Y:S04]  /*3920*/  STS [R21+0x2000], R18 ;  /* 0x0020001215007388 */ /* 0x0043e80000000800 */
        /* <DEDUP_REMOVED lines=11> */
[----:B---3--:R1:W-:Y:S04]  /*39e0*/  STS [R21+0x2600], R6 ;  /* 0x0026000615007388 */ /* 0x0083e80000000800 */
[----:B------:R1:W-:Y:S04]  /*39f0*/  STS [R21+0x2604], R7 ;  /* 0x0026040715007388 */ /* 0x0003e80000000800 */
[----:B----4-:R1:W-:Y:S04]  /*3a00*/  STS [R21+0x2700], R4 ;  /* 0x0027000415007388 */ /* 0x0103e80000000800 */
[----:B------:R1:W-:Y:S02]  /*3a10*/  STS [R21+0x2704], R5 ;  /* 0x0027040515007388 */ /* 0x0003e40000000800 */
.L_x_60:
[----:B------:R-:W-:Y:S05]  /*3a20*/  BRA.U !UP1, `(.L_x_57) ;  /* 0x0000000109907547 */ /* 0x000fea000b800000 */
[----:B------:R-:W-:Y:S02]  /*3a30*/  UISETP.GE.U32.AND UP0, UPT, UR7, 0x4, UPT ;  /* 0x000000040700788c */ /* 0x000fe4000bf06070 */
[----:B------:R-:W-:-:S04]  /*3a40*/  ULOP3.LUT UR8, UR6, 0x3, URZ, 0xc0, !UPT ;  /* 0x0000000306087892 */ /* 0x000fc8000f8ec0ff */
[----:B------:R-:W-:-:S03]  /*3a50*/  UISETP.NE.AND UP1, UPT, UR8, URZ, UPT ;  /* 0x000000ff0800728c */ /* 0x000fc6000bf25270 */
[----:B------:R-:W-:Y:S08]  /*3a60*/  BRA.U !UP0, `(.L_x_61) ;  /* 0x0000000108487547 */ /* 0x000ff0000b800000 */
[----:B------:R-:W-:-:S09]  /*3a70*/  ULEA UR5, UR4, UR12, 0x3 ;  /* 0x0000000c04057291 */ /* 0x000fd2000f8e18ff */
[----:B01-3--:R-:W2:Y:S04]  /*3a80*/  LDL.64 R6, [UR5] ;  /* 0x00000005ff067983 */ /* 0x00bea80008100a00 */
[----:B------:R-:W3:Y:S04]  /*3a90*/  LDL.64 R8, [UR5+0x8] ;  /* 0x00000805ff087983 */ /* 0x000ee80008100a00 */
[----:B------:R-:W5:Y:S04]  /*3aa0*/  LDL.64 R10, [UR5+0x10] ;  /* 0x00001005ff0a7983 */ /* 0x000f680008100a00 */
[----:B------:R-:W5:Y:S01]  /*3ab0*/  LDL.64 R12, [UR5+0x18] ;  /* 0x00001805ff0c7983 */ /* 0x000f620008100a00 */
[----:B------:R-:W-:Y:S01]  /*3ac0*/  USHF.L.U32 UR5, UR4, 0x8, URZ ;  /* 0x0000000804057899 */ /* 0x000fe200080006ff */
[----:B------:R-:W-:Y:S01]  /*3ad0*/  IMAD.SHL.U32 R2, R28, 0x8, RZ ;  /* 0x000000081c027824 */ /* 0x000fe200078e00ff */
[----:B------:R-:W-:-:S04]  /*3ae0*/  UIADD3 UR4, UPT, UPT, UR4, 0x4, URZ ;  /* 0x0000000404047890 */ /* 0x000fc8000fffe0ff */
[----:B----4-:R-:W-:-:S05]  /*3af0*/  LOP3.LUT R5, R2, UR5, RZ, 0xfc, !PT ;  /* 0x0000000502057c12 */ /* 0x010fca000f8efcff */
[----:B------:R-:W-:-:S05]  /*3b00*/  IMAD.IADD R5, R30, 0x1, R5 ;  /* 0x000000011e057824 */ /* 0x000fca00078e0205 */
[----:B--2---:R2:W-:Y:S04]  /*3b10*/  STS [R5+0x2000], R6 ;  /* 0x0020000605007388 */ /* 0x0045e80000000800 */
[----:B------:R2:W-:Y:S04]  /*3b20*/  STS [R5+0x2004], R7 ;  /* 0x0020040705007388 */ /* 0x0005e80000000800 */
[----:B---3--:R2:W-:Y:S04]  /*3b30*/  STS [R5+0x2100], R8 ;  /* 0x0021000805007388 */ /* 0x0085e80000000800 */
[----:B------:R2:W-:Y:S04]  /*3b40*/  STS [R5+0x2104], R9 ;  /* 0x0021040905007388 */ /* 0x0005e80000000800 */
[----:B-----5:R2:W-:Y:S04]  /*3b50*/  STS [R5+0x2200], R10 ;  /* 0x0022000a05007388 */ /* 0x0205e80000000800 */
[----:B------:R2:W-:Y:S04]  /*3b60*/  STS [R5+0x2204], R11 ;  /* 0x0022040b05007388 */ /* 0x0005e80000000800 */
[----:B------:R2:W-:Y:S04]  /*3b70*/  STS [R5+0x2300], R12 ;  /* 0x0023000c05007388 */ /* 0x0005e80000000800 */
[----:B------:R2:W-:Y:S02]  /*3b80*/  STS [R5+0x2304], R13 ;  /* 0x0023040d05007388 */ /* 0x0005e40000000800 */
.L_x_61:
[----:B------:R-:W-:Y:S05]  /*3b90*/  BRA.U !UP1, `(.L_x_57) ;  /* 0x0000000109347547 */ /* 0x000fea000b800000 */
[----:B------:R-:W-:Y:S01]  /*3ba0*/  IMAD.SHL.U32 R2, R28, 0x8, RZ ;  /* 0x000000081c027824 */ /* 0x000fe200078e00ff */
[----:B------:R-:W-:-:S06]  /*3bb0*/  UMOV UR5, URZ ;  /* 0x000000ff00057c82 */ /* 0x000fcc0008000000 */
.L_x_62:
[----:B------:R-:W-:-:S09]  /*3bc0*/  ULEA UR7, UR4, UR12, 0x3 ;  /* 0x0000000c04077291 */ /* 0x000fd2000f8e18ff */
[----:B0123--:R-:W2:Y:S01]  /*3bd0*/  LDL.64 R6, [UR7] ;  /* 0x00000007ff067983 */ /* 0x00fea20008100a00 */
[----:B------:R-:W-:Y:S02]  /*3be0*/  USHF.L.U32 UR7, UR4, 0x8, URZ ;  /* 0x0000000804077899 */ /* 0x000fe400080006ff */
[----:B------:R-:W-:Y:S02]  /*3bf0*/  UIADD3 UR5, UPT, UPT, UR5, 0x1, URZ ;  /* 0x0000000105057890 */ /* 0x000fe4000fffe0ff */
[----:B------:R-:W-:Y:S02]  /*3c00*/  UIADD3 UR4, UPT, UPT, UR4, 0x1, URZ ;  /* 0x0000000104047890 */ /* 0x000fe4000fffe0ff */
[----:B----4-:R-:W-:Y:S01]  /*3c10*/  LOP3.LUT R5, R2, UR7, RZ, 0xfc, !PT ;  /* 0x0000000702057c12 */ /* 0x010fe2000f8efcff */
[----:B------:R-:W-:-:S04]  /*3c20*/  UISETP.NE.AND UP0, UPT, UR5, UR8, UPT ;  /* 0x000000080500728c */ /* 0x000fc8000bf05270 */
[----:B------:R-:W-:-:S05]  /*3c30*/  IMAD.IADD R5, R30, 0x1, R5 ;  /* 0x000000011e057824 */ /* 0x000fca00078e0205 */
[----:B--2---:R0:W-:Y:S04]  /*3c40*/  STS [R5+0x2000], R6 ;  /* 0x0020000605007388 */ /* 0x0041e80000000800 */
[----:B------:R0:W-:Y:S01]  /*3c50*/  STS [R5+0x2004], R7 ;  /* 0x0020040705007388 */ /* 0x0001e20000000800 */
[----:B------:R-:W-:Y:S05]  /*3c60*/  BRA.U UP0, `(.L_x_62) ;  /* 0xfffffffd00d47547 */ /* 0x000fea000b83ffff */
.L_x_57:
[----:B------:R-:W-:-:S03]  /*3c70*/  UMOV UR4, 0xffffffff ;  /* 0xffffffff00047882 */ /* 0x000fc60000000000 */
[----:B------:R-:W-:Y:S05]  /*3c80*/  BRA.DIV UR4, `(.L_x_63) ;  /* 0x0000004604487947 */ /* 0x000fea000b800000 */
[----:B------:R-:W-:Y:S01]  /*3c90*/  NOP ;  /* 0x0000000000007918 */ /* 0x000fe20000000000 */
.L_x_160:
[----:B------:R-:W-:-:S13]  /*3ca0*/  ISETP.GE.AND P0, PT, R33, 0x1, PT ;  /* 0x000000012100780c */ /* 0x000fda0003f06270 */
[----:B------:R-:W-:Y:S05]  /*3cb0*/  @!P0 BRA `(.L_x_64) ;  /* 0x0000000800508947 */ /* 0x000fea0003800000 */
[----:B------:R-:W-:Y:S01]  /*3cc0*/  LOP3.LUT R2, RZ, R28, RZ, 0x33, !PT ;  /* 0x0000001cff027212 */ /* 0x000fe200078e33ff */
[----:B012---:R-:W-:-:S04]  /*3cd0*/  IMAD.MOV.U32 R9, RZ, RZ, RZ ;  /* 0x000000ffff097224 */ /* 0x007fc800078e00ff */
[----:B------:R-:W-:-:S05]  /*3ce0*/  IMAD.IADD R2, R2, 0x1, R33 ;  /* 0x0000000102027824 */ /* 0x000fca00078e0221 */
[----:B------:R-:W-:-:S04]  /*3cf0*/  LEA.HI R15, R2, 0x1, RZ, 0x1b ;  /* 0x00000001020f7811 */ /* 0x000fc800078fd8ff */
[C---:B------:R-:W-:Y:S02]  /*3d00*/  LOP3.LUT R16, R15.reuse, 0x7, RZ, 0xc0, !PT ;  /* 0x000000070f107812 */ /* 0x040fe400078ec0ff */
[----:B------:R-:W-:-:S03]  /*3d10*/  LOP3.LUT R10, R15, 0xffffff8, RZ, 0xc0, !PT ;  /* 0x0ffffff80f0a7812 */ /* 0x000fc600078ec0ff */
[----:B---34-:R-:W-:-:S05]  /*3d20*/  VIADD R4, R16, 0xffffffff ;  /* 0xffffffff10047836 */ /* 0x018fca0000000000 */
[----:B------:R-:W-:-:S13]  /*3d30*/  ISETP.GE.U32.AND P0, PT, R4, 0x3, PT ;  /* 0x000000030400780c */ /* 0x000fda0003f06070 */
.L_x_75:
[----:B0-----:R-:W0:Y:S01]  /*3d40*/  LDCU UR4, c[0x0][0x3a8] ;  /* 0x00007500ff0477ac */ /* 0x001e220008000800 */
[----:B------:R-:W-:Y:S01]  /*3d50*/  BSSY.RECONVERGENT B1, `(.L_x_65) ;  /* 0x0000064000017945 */ /* 0x000fe20003800200 */
[----:B------:R-:W-:Y:S02]  /*3d60*/  IMAD.MOV.U32 R12, RZ, RZ, -0x1 ;  /* 0xffffffffff0c7424 */ /* 0x000fe400078e00ff */
[----:B------:R-:W-:Y:S02]  /*3d70*/  IMAD.MOV.U32 R11, RZ, RZ, 0x7f7fffff ;  /* 0x7f7fffffff0b7424 */ /* 0x000fe400078e00ff */
[----:B------:R-:W-:Y:S02]  /*3d80*/  IMAD.MOV.U32 R13, RZ, RZ, 0x7f7fffff ;  /* 0x7f7fffffff0d7424 */ /* 0x000fe400078e00ff */
[----:B0-----:R-:W-:-:S05]  /*3d90*/  IMAD.U32 R33, RZ, RZ, UR4 ;  /* 0x00000004ff217e24 */ /* 0x001fca000f8e00ff */
[----:B------:R-:W-:-:S13]  /*3da0*/  ISETP.GE.AND P1, PT, R28, R33, PT ;  /* 0x000000211c00720c */ /* 0x000fda0003f26270 */
[----:B------:R-:W-:Y:S05]  /*3db0*/  @P1 BRA `(.L_x_66) ;  /* 0x0000000400741947 */ /* 0x000fea0003800000 */
[----:B------:R-:W-:Y:S01]  /*3dc0*/  ISETP.GE.U32.AND P2, PT, R2, 0xe0, PT ;  /* 0x000000e00200780c */ /* 0x000fe20003f46070 */
[----:B------:R-:W-:Y:S01]  /*3dd0*/  BSSY.RECONVERGENT B2, `(.L_x_67) ;  /* 0x000002f000027945 */ /* 0x000fe20003800200 */
[----:B------:R-:W-:Y:S01]  /*3de0*/  ISETP.NE.AND P1, PT, R16, RZ, PT ;  /* 0x000000ff1000720c */ /* 0x000fe20003f25270 */
[----:B------:R-:W-:Y:S02]  /*3df0*/  IMAD.MOV.U32 R13, RZ, RZ, 0x7f7fffff ;  /* 0x7f7fffffff0d7424 */ /* 0x000fe400078e00ff */
[----:B------:R-:W-:Y:S02]  /*3e00*/  IMAD.MOV.U32 R12, RZ, RZ, -0x1 ;  /* 0xffffffffff0c7424 */ /* 0x000fe400078e00ff */
[----:B------:R-:W-:-:S06]  /*3e10*/  IMAD.MOV.U32 R7, RZ, RZ, R28 ;  /* 0x000000ffff077224 */ /* 0x000fcc00078e001c */
[----:B------:R-:W-:Y:S05]  /*3e20*/  @!P2 BRA `(.L_x_68) ;  /* 0x0000000000a4a947 */ /* 0x000fea0003800000 */
[----:B------:R-:W-:Y:S02]  /*3e30*/  IMAD.MOV.U32 R5, RZ, RZ, RZ ;  /* 0x000000ffff057224 */ /* 0x000fe400078e00ff */
[----:B------:R-:W-:Y:S02]  /*3e40*/  IMAD.MOV.U32 R13, RZ, RZ, 0x7f7fffff ;  /* 0x7f7fffffff0d7424 */ /* 0x000fe400078e00ff */
[----:B------:R-:W-:Y:S02]  /*3e50*/  IMAD.MOV.U32 R12, RZ, RZ, -0x1 ;  /* 0xffffffffff0c7424 */ /* 0x000fe400078e00ff */
[----:B------:R-:W-:-:S07]  /*3e60*/  IMAD.MOV.U32 R7, RZ, RZ, R28 ;  /* 0x000000ffff077224 */ /* 0x000fce00078e001c */
.L_x_69:
[----:B------:R-:W-:Y:S02]  /*3e70*/  IMAD R8, R7, 0x8, R30 ;  /* 0x0000000807087824 */ /* 0x000fe400078e021e */
        /* <DEDUP_REMOVED lines=25> */
[----:B------:R-:W-:Y:S01]  /*4010*/  @!P2 VIADD R12, R7, 0x80 ;  /* 0x00000080070ca836 */ /* 0x000fe20000000000 */
[----:B------:R-:W-:Y:S02]  /*4020*/  ISETP.NE.AND P2, PT, R5, R10, PT ;  /* 0x0000000a0500720c */ /* 0x000fe40003f45270 */
[----:B0-----:R-:W-:-:S04]  /*4030*/  FSETP.GEU.AND P6, PT, R6, R13, PT ;  /* 0x0000000d0600720b */ /* 0x001fc80003fce000 */
[----:B------:R-:W-:Y:S01]  /*4040*/  FSEL R13, R6, R13, !P6 ;  /* 0x0000000d060d7208 */ /* 0x000fe20007000000 */
[----:B------:R-:W-:-:S03]  /*4050*/  @!P3 VIADD R12, R7, 0xa0 ;  /* 0x000000a0070cb836 */ /* 0x000fc60000000000 */
[----:B-1----:R-:W-:-:S04]  /*4060*/  FSETP.GEU.AND P4, PT, R14, R13, PT ;  /* 0x0000000d0e00720b */ /* 0x002fc80003f8e000 */
[----:B------:R-:W-:Y:S01]  /*4070*/  FSEL R13, R14, R13, !P4 ;  /* 0x0000000d0e0d7208 */ /* 0x000fe20006000000 */
[----:B------:R-:W-:-:S08]  /*4080*/  @!P6 VIADD R12, R7, 0xc0 ;  /* 0x000000c0070ce836 */ /* 0x000fd00000000000 */
[C---:B------:R-:W-:Y:S02]  /*4090*/  @!P4 VIADD R12, R7.reuse, 0xe0 ;  /* 0x000000e0070cc836 */ /* 0x040fe40000000000 */
[----:B------:R-:W-:Y:S01]  /*40a0*/  VIADD R7, R7, 0x100 ;  /* 0x0000010007077836 */ /* 0x000fe20000000000 */
[----:B------:R-:W-:Y:S06]  /*40b0*/  @P2 BRA `(.L_x_69) ;  /* 0xfffffffc006c2947 */ /* 0x000fec000383ffff */
.L_x_68:
[----:B------:R-:W-:Y:S05]  /*40c0*/  BSYNC.RECONVERGENT B2 ;  /* 0x0000000000027941 */ /* 0x000fea0003800200 */
.L_x_67:
[----:B------:R-:W-:Y:S05]  /*40d0*/  @!P1 BRA `(.L_x_66) ;  /* 0x0000000000ac9947 */ /* 0x000fea0003800000 */
[----:B------:R-:W-:Y:S01]  /*40e0*/  BSSY.RECONVERGENT B2, `(.L_x_70) ;  /* 0x0000015000027945 */ /* 0x000fe20003800200 */
[----:B------:R-:W-:-:S03]  /*40f0*/  LOP3.LUT P5, RZ, R15, 0x3, RZ, 0xc0, !PT ;  /* 0x000000030fff7812 */ /* 0x000fc600078ac0ff */
[----:B------:R-:W-:Y:S10]  /*4100*/  @!P0 BRA `(.L_x_71) ;  /* 0x0000000000488947 */ /* 0x000ff40003800000 */
[----:B------:R-:W-:-:S05]  /*4110*/  IMAD R4, R7, 0x8, R30 ;  /* 0x0000000807047824 */ /* 0x000fca00078e021e */
[----:B------:R-:W0:Y:S04]  /*4120*/  LDS R6, [R4+0x2004] ;  /* 0x0020040004067984 */ /* 0x000e280000000800 */
        /* <DEDUP_REMOVED lines=16> */
.L_x_71:
[----:B------:R-:W-:Y:S05]  /*4230*/  BSYNC.RECONVERGENT B2 ;  /* 0x0000000000027941 */ /* 0x000fea0003800200 */
.L_x_70:
[----:B------:R-:W-:Y:S05]  /*4240*/  @!P5 BRA `(.L_x_66) ;  /* 0x000000000050d947 */ /* 0x000fea0003800000 */
[C---:B------:R-:W-:Y:S01]  /*4250*/  LOP3.LUT P2, RZ, R2.reuse, 0x60, RZ, 0xc0, !PT ;  /* 0x0000006002ff7812 */ /* 0x040fe2000784c0ff */
[----:B------:R-:W-:Y:S01]  /*4260*/  BSSY.RECONVERGENT B2, `(.L_x_72) ;  /* 0x000000d000027945 */ /* 0x000fe20003800200 */
[----:B------:R-:W-:-:S11]  /*4270*/  LOP3.LUT P1, RZ, R2, 0x20, RZ, 0xc0, !PT ;  /* 0x0000002002ff7812 */ /* 0x000fd6000782c0ff */
[----:B------:R-:W-:Y:S05]  /*4280*/  @!P2 BRA `(.L_x_73) ;  /* 0x000000000028a947 */ /* 0x000fea0003800000 */
[----:B------:R-:W-:-:S05]  /*4290*/  IMAD R4, R7, 0x8, R30 ;  /* 0x0000000807047824 */ /* 0x000fca00078e021e */
[----:B------:R-:W0:Y:S04]  /*42a0*/  LDS R6, [R4+0x2004] ;  /* 0x0020040004067984 */ /* 0x000e280000000800 */
        /* <DEDUP_REMOVED lines=8> */
.L_x_73:
[----:B------:R-:W-:Y:S05]  /*4330*/  BSYNC.RECONVERGENT B2 ;  /* 0x0000000000027941 */ /* 0x000fea0003800200 */
.L_x_72:
[----:B------:R-:W-:-:S06]  /*4340*/  @!P1 IMAD R4, R7, 0x8, R30 ;  /* 0x0000000807049824 */ /* 0x000fcc00078e021e */
[----:B------:R-:W0:Y:S02]  /*4350*/  @!P1 LDS R4, [R4+0x2004] ;  /* 0x0020040004049984 */ /* 0x000e240000000800 */
[----:B0-----:R-:W-:-:S04]  /*4360*/  @!P1 FSETP.GEU.AND P2, PT, R4, R13, PT ;  /* 0x0000000d0400920b */ /* 0x001fc80003f4e000 */
[----:B------:R-:W-:Y:S02]  /*4370*/  @!P1 FSEL R13, R4, R13, !P2 ;  /* 0x0000000d040d9208 */ /* 0x000fe40005000000 */
[----:B------:R-:W-:-:S07]  /*4380*/  @!P1 SEL R12, R7, R12, !P2 ;  /* 0x0000000c070c9207 */ /* 0x000fce0005000000 */
.L_x_66:
[----:B------:R-:W-:Y:S05]  /*4390*/  BSYNC.RECONVERGENT B1 ;  /* 0x0000000000017941 */ /* 0x000fea0003800200 */
.L_x_65:
[----:B------:R-:W-:Y:S01]  /*43a0*/  UMOV UR4, 0xffffffff ;  /* 0xffffffff00047882 */ /* 0x000fe20000000000 */
[----:B------:R-:W-:Y:S02]  /*43b0*/  ISETP.NE.AND P1, PT, R28, RZ, PT ;  /* 0x000000ff1c00720c */ /* 0x000fe40003f25270 */
[----:B------:R-:W-:Y:S11]  /*43c0*/  BRA.DIV UR4, `(.L_x_74) ;  /* 0x0000003e048c7947 */ /* 0x000ff6000b800000 */
        /* <DEDUP_REMOVED lines=23> */
[----:B-1----:R-:W-:Y:S01]  /*4540*/  SEL R5, R8, R12, P2 ;  /* 0x0000000c08057207 */ /* 0x002fe20001000000 */
[----:B------:R-:W-:-:S04]  /*4550*/  @!P1 IMAD R8, R9, 0x8, R0 ;  /* 0x0000000809089824 */ /* 0x000fc800078e0200 */
[----:B------:R-:W-:-:S05]  /*4560*/  @!P1 IMAD R14, R5, 0x8, R30 ;  /* 0x00000008050e9824 */ /* 0x000fca00078e021e */
[----:B------:R-:W0:Y:S04]  /*4570*/  @!P1 LDS R17, [R14+0x2000] ;  /* 0x002000000e119984 */ /* 0x000e280000000800 */
[----:B------:R-:W1:Y:S04]  /*4580*/  @!P1 LDS R19, [R14+0x2004] ;  /* 0x002004000e139984 */ /* 0x000e680000000800 */
[----:B0-----:R0:W-:Y:S04]  /*4590*/  @!P1 STS [R8+0x2000], R17 ;  /* 0x0020001108009388 */ /* 0x0011e80000000800 */
[----:B-1----:R0:W-:Y:S04]  /*45a0*/  @!P1 STS [R8+0x2004], R19 ;  /* 0x0020041308009388 */ /* 0x0021e80000000800 */
[----:B------:R0:W-:Y:S01]  /*45b0*/  @!P1 STS [R14+0x2004], R11 ;  /* 0x0020040b0e009388 */ /* 0x0001e20000000800 */
[----:B------:R-:W-:Y:S01]  /*45c0*/  NOP ;  /* 0x0000000000007918 */ /* 0x000fe20000000000 */
.L_x_173:
[----:B------:R-:W-:-:S05]  /*45d0*/  VIADD R9, R9, 0x1 ;  /* 0x0000000109097836 */ /* 0x000fca0000000000 */
[----:B------:R-:W-:-:S13]  /*45e0*/  ISETP.NE.AND P1, PT, R9, R33, PT ;  /* 0x000000210900720c */ /* 0x000fda0003f25270 */
[----:B------:R-:W-:Y:S05]  /*45f0*/  @P1 BRA `(.L_x_75) ;  /* 0xfffffff400d01947 */ /* 0x000fea000383ffff */
.L_x_64:
[----:B------:R-:W-:-:S04]  /*4600*/  UIADD3 UR4, UPT, UPT, UR6, -0x1, URZ ;  /* 0xffffffff06047890 */ /* 0x000fc8000fffe0ff */
[----:B------:R-:W-:-:S06]  /*4610*/  UISETP.GE.U32.AND UP0, UPT, UR4, 0x7, UPT ;  /* 0x000000070400788c */ /* 0x000fcc000bf06070 */
[----:B------:R-:W-:-:S04]  /*4620*/  PLOP3.LUT P0, PT, PT, PT, UP0, 0x80, 0x8 ;  /* 0x000000000008781c */ /* 0x000fc80003f0f008 */
[----:B------:R-:W-:-:S13]  /*4630*/  ISETP.LT.OR P0, PT, R33, 0x20, !P0 ;  /* 0x000000202100780c */ /* 0x000fda0004701670 */
[----:B------:R-:W-:Y:S05]  /*4640*/  @P0 BRA `(.L_x_76) ;  /* 0x0000000000780947 */ /* 0x000fea0003800000 */
[----:B0-----:R-:W-:Y:S01]  /*4650*/  IMAD.SHL.U32 R20, R28, 0x8, RZ ;  /* 0x000000081c147824 */ /* 0x001fe200078e00ff */
[----:B------:R-:W-:Y:S01]  /*4660*/  ULOP3.LUT UR5, UR6, 0x3fffff8, URZ, 0xc0, !UPT ;  /* 0x03fffff806057892 */ /* 0x000fe2000f8ec0ff */
[----:B------:R-:W-:-:S11]  /*4670*/  UMOV UR4, URZ ;  /* 0x000000ff00047c82 */ /* 0x000fd60008000000 */
.L_x_77:
[----:B------:R-:W-:-:S06]  /*4680*/  USHF.L.U32 UR7, UR4, 0x8, URZ ;  /* 0x0000000804077899 */ /* 0x000fcc00080006ff */
[----:B01234-:R-:W-:Y:S01]  /*4690*/  LOP3.LUT R5, R20, UR7, RZ, 0xfc, !PT ;  /* 0x0000000714057c12 */ /* 0x01ffe2000f8efcff */
[----:B------:R-:W-:Y:S02]  /*46a0*/  ULEA UR7, UR4, UR12, 0x3 ;  /* 0x0000000c04077291 */ /* 0x000fe4000f8e18ff */
[----:B------:R-:W-:Y:S02]  /*46b0*/  UIADD3 UR4, UPT, UPT, UR4, 0x8, URZ ;  /* 0x0000000804047890 */ /* 0x000fe4000fffe0ff */
[----:B------:R-:W-:Y:S02]  /*46c0*/  IMAD.IADD R2, R0, 0x1, R5 ;  /* 0x0000000100027824 */ /* 0x000fe400078e0205 */
[----:B------:R-:W-:-:S03]  /*46d0*/  UISETP.NE.AND UP0, UPT, UR4, UR5, UPT ;  /* 0x000000050400728c */ /* 0x000fc6000bf05270 */
        /* <DEDUP_REMOVED lines=16> */
[----:B0-----:R0:W-:Y:S04]  /*47e0*/  STL.128 [UR7], R4 ;  /* 0x00000004ff007987 */ /* 0x0011e80008100c07 */
[----:B-1----:R0:W-:Y:S04]  /*47f0*/  STL.128 [UR7+0x10], R8 ;  /* 0x00001008ff007987 */ /* 0x0021e80008100c07 */
[----:B--2---:R0:W-:Y:S04]  /*4800*/  STL.128 [UR7+0x20], R12 ;  /* 0x0000200cff007987 */ /* 0x0041e80008100c07 */
[----:B---3--:R0:W-:Y:S01]  /*4810*/  STL.128 [UR7+0x30], R16 ;  /* 0x00003010ff007987 */ /* 0x0081e20008100c07 */
[----:B------:R-:W-:Y:S05]  /*4820*/  BRA.U UP0, `(.L_x_77) ;  /* 0xfffffffd00947547 */ /* 0x000fea000b83ffff */
.L_x_76:
[----:B------:R-:W-:-:S03]  /*4830*/  UMOV UR4, 0xffffffff ;  /* 0xffffffff00047882 */ /* 0x000fc60000000000 */
[----:B------:R-:W-:Y:S05]  /*4840*/  BRA.DIV UR4, `(.L_x_78) ;  /* 0x0000003e04c07947 */ /* 0x000fea000b800000 */
[----:B------:R-:W-:Y:S01]  /*4850*/  NOP ;  /* 0x0000000000007918 */ /* 0x000fe20000000000 */
[----:B------:R-:W-:Y:S05]  /*4860*/  BRA `(.L_x_79) ;  /* 0x0000002000d87947 */ /* 0x000fea0003800000 */
.L_x_56:
        /* <DEDUP_REMOVED lines=13> */
.L_x_82:
        /* <DEDUP_REMOVED lines=47> */
.L_x_81:
[----:B------:R-:W-:Y:S05]  /*4c30*/  BRA.U !UP0, `(.L_x_80) ;  /* 0x00000005081c7547 */ /* 0x000fea000b800000 */
[----:B------:R-:W-:Y:S02]  /*4c40*/  UISETP.GE.U32.AND UP0, UPT, UR9, 0x8, UPT ;  /* 0x000000080900788c */ /* 0x000fe4000bf06070 */
[----:B------:R-:W-:-:S04]  /*4c50*/  ULOP3.LUT UR7, UR6, 0x7, URZ, 0xc0, !UPT ;  /* 0x0000000706077892 */ /* 0x000fc8000f8ec0ff */
[----:B------:R-:W-:-:S03]  /*4c60*/  UISETP.NE.AND UP1, UPT, UR7, URZ, UPT ;  /* 0x000000ff0700728c */ /* 0x000fc6000bf25270 */
[----:B------:R-:W-:Y:S08]  /*4c70*/  BRA.U !UP0, `(.L_x_83) ;  /* 0x0000000108787547 */ /* 0x000ff0000b800000 */
[----:B------:R-:W-:-:S09]  /*4c80*/  ULEA UR5, UR4, UR12, 0x3 ;  /* 0x0000000c04057291 */ /* 0x000fd2000f8e18ff */
[----:B0--34-:R-:W2:Y:S04]  /*4c90*/  LDL.64 R4, [UR5] ;  /* 0x00000005ff047983 */ /* 0x019ea80008100a00 */
[----:B------:R-:W3:Y:S04]  /*4ca0*/  LDL.64 R6, [UR5+0x8] ;  /* 0x00000805ff067983 */ /* 0x000ee80008100a00 */
[----:B------:R-:W4:Y:S04]  /*4cb0*/  LDL.64 R8, [UR5+0x10] ;  /* 0x00001005ff087983 */ /* 0x000f280008100a00 */
[----:B------:R-:W5:Y:S04]  /*4cc0*/  LDL.64 R10, [UR5+0x18] ;  /* 0x00001805ff0a7983 */ /* 0x000f680008100a00 */
[----:B------:R-:W5:Y:S04]  /*4cd0*/  LDL.64 R12, [UR5+0x20] ;  /* 0x00002005ff0c7983 */ /* 0x000f680008100a00 */
[----:B------:R-:W5:Y:S04]  /*4ce0*/  LDL.64 R14, [UR5+0x28] ;  /* 0x00002805ff0e7983 */ /* 0x000f680008100a00 */
[----:B------:R-:W5:Y:S04]  /*4cf0*/  LDL.64 R16, [UR5+0x30] ;  /* 0x00003005ff107983 */ /* 0x000f680008100a00 */
[----:B------:R-:W5:Y:S01]  /*4d00*/  LDL.64 R18, [UR5+0x38] ;  /* 0x00003805ff127983 */ /* 0x000f620008100a00 */
[----:B------:R-:W-:Y:S01]  /*4d10*/  USHF.L.U32 UR5, UR4, 0x8, URZ ;  /* 0x0000000804057899 */ /* 0x000fe200080006ff */
[----:B------:R-:W-:Y:S01]  /*4d20*/  IMAD.SHL.U32 R21, R28, 0x8, RZ ;  /* 0x000000081c157824 */ /* 0x000fe200078e00ff */
[----:B------:R-:W-:-:S04]  /*4d30*/  UIADD3 UR4, UPT, UPT, UR4, 0x8, URZ ;  /* 0x0000000804047890 */ /* 0x000fc8000fffe0ff */
[----:B------:R-:W-:-:S05]  /*4d40*/  LOP3.LUT R21, R21, UR5, RZ, 0xfc, !PT ;  /* 0x0000000515157c12 */ /* 0x000fca000f8efcff */
[----:B------:R-:W-:-:S05]  /*4d50*/  IMAD.IADD R21, R30, 0x1, R21 ;  /* 0x000000011e157824 */ /* 0x000fca00078e0215 */
[----:B--2---:R1:W-:Y:S04]  /*4d60*/  STS [R21+0x2000], R4 ;  /* 0x0020000415007388 */ /* 0x0043e80000000800 */
[----:B------:R1:W-:Y:S04]  /*4d70*/  STS [R21+0x2004], R5 ;  /* 0x0020040515007388 */ /* 0x0003e80000000800 */
[----:B---3--:R1:W-:Y:S04]  /*4d80*/  STS [R21+0x2100], R6 ;  /* 0x0021000615007388 */ /* 0x0083e80000000800 */
[----:B------:R1:W-:Y:S04]  /*4d90*/  STS [R21+0x2104], R7 ;  /* 0x0021040715007388 */ /* 0x0003e80000000800 */
[----:B----4-:R1:W-:Y:S04]  /*4da0*/  STS [R21+0x2200], R8 ;  /* 0x0022000815007388 */ /* 0x0103e80000000800 */
        /* <DEDUP_REMOVED lines=10> */
[----:B------:R1:W-:Y:S02]  /*4e50*/  STS [R21+0x2704], R19 ;  /* 0x0027041315007388 */ /* 0x0003e40000000800 */
.L_x_83:
[----:B------:R-:W-:Y:S05]  /*4e60*/  BRA.U !UP1, `(.L_x_80) ;  /* 0x0000000109907547 */ /* 0x000fea000b800000 */
[----:B------:R-:W-:Y:S02]  /*4e70*/  UISETP.GE.U32.AND UP0, UPT, UR7, 0x4, UPT ;  /* 0x000000040700788c */ /* 0x000fe4000bf06070 */
[----:B------:R-:W-:-:S04]  /*4e80*/  ULOP3.LUT UR8, UR6, 0x3, URZ, 0xc0, !UPT ;  /* 0x0000000306087892 */ /* 0x000fc8000f8ec0ff */
[----:B------:R-:W-:-:S03]  /*4e90*/  UISETP.NE.AND UP1, UPT, UR8, URZ, UPT ;  /* 0x000000ff0800728c */ /* 0x000fc6000bf25270 */
[----:B------:R-:W-:Y:S08]  /*4ea0*/  BRA.U !UP0, `(.L_x_84) ;  /* 0x0000000108487547 */ /* 0x000ff0000b800000 */
[----:B------:R-:W-:-:S09]  /*4eb0*/  ULEA UR5, UR4, UR12, 0x3 ;  /* 0x0000000c04057291 */ /* 0x000fd2000f8e18ff */
[----:B01----:R-:W2:Y:S04]  /*4ec0*/  LDL.64 R10, [UR5] ;  /* 0x00000005ff0a7983 */ /* 0x003ea80008100a00 */
        /* <DEDUP_REMOVED lines=12> */
[----:B---3--:R2:W-:Y:S04]  /*4f90*/  STS [R13+0x2200], R6 ;  /* 0x002200060d007388 */ /* 0x0085e80000000800 */
[----:B------:R2:W-:Y:S04]  /*4fa0*/  STS [R13+0x2204], R7 ;  /* 0x002204070d007388 */ /* 0x0005e80000000800 */
[----:B----4-:R2:W-:Y:S04]  /*4fb0*/  STS [R13+0x2300], R4 ;  /* 0x002300040d007388 */ /* 0x0105e80000000800 */
[----:B------:R2:W-:Y:S02]  /*4fc0*/  STS [R13+0x2304], R5 ;  /* 0x002304050d007388 */ /* 0x0005e40000000800 */
.L_x_84:
[----:B------:R-:W-:Y:S05]  /*4fd0*/  BRA.U !UP1, `(.L_x_80) ;  /* 0x0000000109347547 */ /* 0x000fea000b800000 */
[----:B01234-:R-:W-:Y:S01]  /*4fe0*/  IMAD.SHL.U32 R4, R28, 0x8, RZ ;  /* 0x000000081c047824 */ /* 0x01ffe200078e00ff */
[----:B------:R-:W-:-:S06]  /*4ff0*/  UMOV UR5, URZ ;  /* 0x000000ff00057c82 */ /* 0x000fcc0008000000 */
.L_x_85:
[----:B------:R-:W-:-:S09]  /*5000*/  ULEA UR7, UR4, UR12, 0x3 ;  /* 0x0000000c04077291 */ /* 0x000fd2000f8e18ff */
[----:B0-----:R-:W2:Y:S01]  /*5010*/  LDL.64 R6, [UR7] ;  /* 0x00000007ff067983 */ /* 0x001ea20008100a00 */
[----:B------:R-:W-:Y:S02]  /*5020*/  USHF.L.U32 UR7, UR4, 0x8, URZ ;  /* 0x0000000804077899 */ /* 0x000fe400080006ff */
[----:B------:R-:W-:Y:S02]  /*5030*/  UIADD3 UR5, UPT, UPT, UR5, 0x1, URZ ;  /* 0x0000000105057890 */ /* 0x000fe4000fffe0ff */
[----:B------:R-:W-:Y:S02]  /*5040*/  UIADD3 UR4, UPT, UPT, UR4, 0x1, URZ ;  /* 0x0000000104047890 */ /* 0x000fe4000fffe0ff */
[----:B------:R-:W-:Y:S01]  /*5050*/  LOP3.LUT R5, R4, UR7, RZ, 0xfc, !PT ;  /* 0x0000000704057c12 */ /* 0x000fe2000f8efcff */
[----:B------:R-:W-:-:S04]  /*5060*/  UISETP.NE.AND UP0, UPT, UR5, UR8, UPT ;  /* 0x000000080500728c */ /* 0x000fc8000bf05270 */
[----:B------:R-:W-:-:S05]  /*5070*/  IMAD.IADD R5, R30, 0x1, R5 ;  /* 0x000000011e057824 */ /* 0x000fca00078e0205 */
[----:B--2---:R0:W-:Y:S04]  /*5080*/  STS [R5+0x2000], R6 ;  /* 0x0020000605007388 */ /* 0x0041e80000000800 */
[----:B------:R0:W-:Y:S01]  /*5090*/  STS [R5+0x2004], R7 ;  /* 0x0020040705007388 */ /* 0x0001e20000000800 */
[----:B------:R-:W-:Y:S05]  /*50a0*/  BRA.U UP0, `(.L_x_85) ;  /* 0xfffffffd00d47547 */ /* 0x000fea000b83ffff */
.L_x_80:
[----:B------:R-:W-:Y:S01]  /*50b0*/  ISETP.GE.AND P0, PT, R28, R2, PT ;  /* 0x000000021c00720c */ /* 0x000fe20003f06270 */
[----:B------:R-:W-:-:S12]  /*50c0*/  BSSY.RECONVERGENT B1, `(.L_x_86) ;  /* 0x0000031000017945 */ /* 0x000fd80003800200 */
[----:B------:R-:W-:Y:S05]  /*50d0*/  @P0 BRA `(.L_x_87) ;  /* 0x0000000000bc0947 */ /* 0x000fea0003800000 */
[----:B01234-:R-:W-:Y:S01]  /*50e0*/  LOP3.LUT R5, RZ, R28, RZ, 0x33, !PT ;  /* 0x0000001cff057212 */ /* 0x01ffe200078e33ff */
[----:B------:R-:W-:Y:S04]  /*50f0*/  BSSY.RECONVERGENT B2, `(.L_x_88) ;  /* 0x0000016000027945 */ /* 0x000fe80003800200 */
[----:B------:R-:W-:-:S05]  /*5100*/  IMAD.IADD R4, R2, 0x1, R5 ;  /* 0x0000000102047824 */ /* 0x000fca00078e0205 */
[C---:B------:R-:W-:Y:S02]  /*5110*/  LOP3.LUT R5, R4.reuse, 0x60, RZ, 0xc0, !PT ;  /* 0x0000006004057812 */ /* 0x040fe400078ec0ff */
[----:B------:R-:W-:Y:S02]  /*5120*/  ISETP.GE.U32.AND P1, PT, R4, 0x60, PT ;  /* 0x000000600400780c */ /* 0x000fe40003f26070 */
[----:B------:R-:W-:Y:S01]  /*5130*/  ISETP.NE.AND P0, PT, R5, 0x60, PT ;  /* 0x000000600500780c */ /* 0x000fe20003f05270 */
[----:B------:R-:W-:-:S12]  /*5140*/  IMAD.MOV.U32 R5, RZ, RZ, R28 ;  /* 0x000000ffff057224 */ /* 0x000fd800078e001c */
[----:B------:R-:W-:Y:S05]  /*5150*/  @!P0 BRA `(.L_x_89) ;  /* 0x00000000003c8947 */ /* 0x000fea0003800000 */
[----:B------:R-:W-:Y:S01]  /*5160*/  LEA.HI R4, R4, 0x1, RZ, 0x1b ;  /* 0x0000000104047811 */ /* 0x000fe200078fd8ff */
[----:B------:R-:W-:Y:S02]  /*5170*/  IMAD.MOV.U32 R6, RZ, RZ, RZ ;  /* 0x000000ffff067224 */ /* 0x000fe400078e00ff */
[----:B------:R-:W-:Y:S01]  /*5180*/  IMAD.MOV.U32 R5, RZ, RZ, R28 ;  /* 0x000000ffff057224 */ /* 0x000fe200078e001c */
[----:B------:R-:W-:-:S07]  /*5190*/  LOP3.LUT R9, R4, 0x3, RZ, 0xc0, !PT ;  /* 0x0000000304097812 */ /* 0x000fce00078ec0ff */
.L_x_90:
[C---:B------:R-:W-:Y:S02]  /*51a0*/  IMAD R4, R5.reuse, 0x8, R0 ;  /* 0x0000000805047824 */ /* 0x040fe400078e0200 */
[----:B0-----:R-:W-:Y:S02]  /*51b0*/  IMAD.IADD R7, R5, 0x1, R33 ;  /* 0x0000000105077824 */ /* 0x001fe400078e0221 */
[----:B------:R-:W-:Y:S01]  /*51c0*/  VIADD R6, R6, 0x1 ;  /* 0x0000000106067836 */ /* 0x000fe20000000000 */
[----:B------:R-:W0:Y:S01]  /*51d0*/  LDS R8, [R4+0x2000] ;  /* 0x0020000004087984 */ /* 0x000e220000000800 */
[----:B------:R-:W-:Y:S02]  /*51e0*/  IMAD R7, R7, 0x8, R30 ;  /* 0x0000000807077824 */ /* 0x000fe400078e021e */
[----:B------:R-:W-:Y:S01]  /*51f0*/  VIADD R5, R5, 0x20 ;  /* 0x0000002005057836 */ /* 0x000fe20000000000 */
[----:B------:R-:W1:Y:S01]  /*5200*/  LDS R10, [R4+0x2004] ;  /* 0x00200400040a7984 */ /* 0x000e620000000800 */
[----:B------:R-:W-:-:S03]  /*5210*/  ISETP.NE.AND P0, PT, R6, R9, PT ;  /* 0x000000090600720c */ /* 0x000fc60003f05270 */
[----:B0-----:R0:W-:Y:S04]  /*5220*/  STS [R7+0x2000], R8 ;  /* 0x0020000807007388 */ /* 0x0011e80000000800 */
[----:B-1----:R0:W-:Y:S06]  /*5230*/  STS [R7+0x2004], R10 ;  /* 0x0020040a07007388 */ /* 0x0021ec0000000800 */
[----:B------:R-:W-:Y:S05]  /*5240*/  @P0 BRA `(.L_x_90) ;  /* 0xfffffffc00d40947 */ /* 0x000fea000383ffff */
.L_x_89:
[----:B------:R-:W-:Y:S05]  /*5250*/  BSYNC.RECONVERGENT B2 ;  /* 0x0000000000027941 */ /* 0x000fea0003800200 */
.L_x_88:
[----:B------:R-:W-:Y:S05]  /*5260*/  @!P1 BRA `(.L_x_87) ;  /* 0x0000000000589947 */ /* 0x000fea0003800000 */
.L_x_91:
[C---:B------:R-:W-:Y:S02]  /*5270*/  IMAD R12, R5.reuse, 0x8, R0 ;  /* 0x00000008050c7824 */ /* 0x040fe400078e0200 */
[C---:B0-----:R-:W-:Y:S02]  /*5280*/  IMAD.IADD R7, R5.reuse, 0x1, R33 ;  /* 0x0000000105077824 */ /* 0x041fe400078e0221 */
[----:B------:R-:W-:Y:S01]  /*5290*/  VIADD R5, R5, 0x80 ;  /* 0x0000008005057836 */ /* 0x000fe20000000000 */
[----:B------:R-:W0:Y:S01]  /*52a0*/  LDS R4, [R12+0x2000] ;  /* 0x002000000c047984 */ /* 0x000e220000000800 */
[----:B------:R-:W-:-:S03]  /*52b0*/  IMAD R13, R7, 0x8, R30 ;  /* 0x00000008070d7824 */ /* 0x000fc600078e021e */
[----:B------:R-:W1:Y:S01]  /*52c0*/  LDS R6, [R12+0x2004] ;  /* 0x002004000c067984 */ /* 0x000e620000000800 */
[----:B------:R-:W-:-:S03]  /*52d0*/  ISETP.GE.AND P0, PT, R5, R2, PT ;  /* 0x000000020500720c */ /* 0x000fc60003f06270 */
        /* <DEDUP_REMOVED lines=14> */
[----:B------:R-:W-:Y:S05]  /*53c0*/  @!P0 BRA `(.L_x_91) ;  /* 0xfffffffc00a88947 */ /* 0x000fea000383ffff */
.L_x_87:
[----:B------:R-:W-:Y:S05]  /*53d0*/  BSYNC.RECONVERGENT B1 ;  /* 0x0000000000017941 */ /* 0x000fea0003800200 */
.L_x_86:
[----:B------:R-:W-:-:S03]  /*53e0*/  UMOV UR4, 0xffffffff ;  /* 0xffffffff00047882 */ /* 0x000fc60000000000 */
[----:B------:R-:W-:Y:S05]  /*53f0*/  BRA.DIV UR4, `(.L_x_92) ;  /* 0x0000003204f07947 */ /* 0x000fea000b800000 */
[----:B------:R-:W-:Y:S01]  /*5400*/  NOP ;  /* 0x0000000000007918 */ /* 0x000fe20000000000 */
.L_x_177:
[----:B------:R-:W-:Y:S01]  /*5410*/  ISETP.GE.AND P0, PT, R33, 0x1, PT ;  /* 0x000000012100780c */ /* 0x000fe20003f06270 */
[----:B012---:R-:W-:-:S12]  /*5420*/  IMAD.IADD R9, R2, 0x1, R33 ;  /* 0x0000000102097824 */ /* 0x007fd800078e0221 */
[----:B------:R-:W-:Y:S05]  /*5430*/  @!P0 BRA `(.L_x_93) ;  /* 0x0000000800508947 */ /* 0x000fea0003800000 */
[----:B------:R-:W-:Y:S01]  /*5440*/  LOP3.LUT R2, RZ, R28, RZ, 0x33, !PT ;  /* 0x0000001cff027212 */ /* 0x000fe200078e33ff */
[----:B------:R-:W-:-:S04]  /*5450*/  IMAD.MOV.U32 R11, RZ, RZ, RZ ;  /* 0x000000ffff0b7224 */ /* 0x000fc800078e00ff */
[----:B------:R-:W-:-:S05]  /*5460*/  IMAD.IADD R2, R2, 0x1, R9 ;  /* 0x0000000102027824 */ /* 0x000fca00078e0209 */
[----:B------:R-:W-:-:S04]  /*5470*/  LEA.HI R16, R2, 0x1, RZ, 0x1b ;  /* 0x0000000102107811 */ /* 0x000fc800078fd8ff */
[C---:B------:R-:W-:Y:S02]  /*5480*/  LOP3.LUT R17, R16.reuse, 0x7, RZ, 0xc0, !PT ;  /* 0x0000000710117812 */ /* 0x040fe400078ec0ff */
[----:B------:R-:W-:-:S03]  /*5490*/  LOP3.LUT R10, R16, 0xffffff8, RZ, 0xc0, !PT ;  /* 0x0ffffff8100a7812 */ /* 0x000fc600078ec0ff */
[----:B---34-:R-:W-:-:S05]  /*54a0*/  VIADD R4, R17, 0xffffffff ;  /* 0xffffffff11047836 */ /* 0x018fca0000000000 */
[----:B------:R-:W-:-:S13]  /*54b0*/  ISETP.GE.U32.AND P0, PT, R4, 0x3, PT ;  /* 0x000000030400780c */ /* 0x000fda0003f06070 */
.L_x_104:
[----:B------:R-:W-:Y:S01]  /*54c0*/  ISETP.GE.AND P1, PT, R28, R9, PT ;  /* 0x000000091c00720c */ /* 0x000fe20003f26270 */
[----:B------:R-:W-:Y:S01]  /*54d0*/  BSSY.RECONVERGENT B1, `(.L_x_94) ;  /* 0x0000062000017945 */ /* 0x000fe20003800200 */
[----:B------:R-:W-:Y:S02]  /*54e0*/  IMAD.MOV.U32 R13, RZ, RZ, -0x1 ;  /* 0xffffffffff0d7424 */ /* 0x000fe400078e00ff */
[----:B0-----:R-:W-:Y:S02]  /*54f0*/  IMAD.MOV.U32 R12, RZ, RZ, 0x7f7fffff ;  /* 0x7f7fffffff0c7424 */ /* 0x001fe400078e00ff */
[----:B------:R-:W-:-:S07]  /*5500*/  IMAD.MOV.U32 R14, RZ, RZ, 0x7f7fffff ;  /* 0x7f7fffffff0e7424 */ /* 0x000fce00078e00ff */
        /* <DEDUP_REMOVED lines=12> */
.L_x_98:
        /* <DEDUP_REMOVED lines=37> */
.L_x_97:
[----:B------:R-:W-:Y:S05]  /*5820*/  BSYNC.RECONVERGENT B2 ;  /* 0x0000000000027941 */ /* 0x000fea0003800200 */
.L_x_96:
        /* <DEDUP_REMOVED lines=22> */
.L_x_100:
[----:B------:R-:W-:Y:S05]  /*5990*/  BSYNC.RECONVERGENT B2 ;  /* 0x0000000000027941 */ /* 0x000fea0003800200 */
.L_x_99:
        /* <DEDUP_REMOVED lines=15> */
.L_x_102:
[----:B------:R-:W-:Y:S05]  /*5a90*/  BSYNC.RECONVERGENT B2 ;  /* 0x0000000000027941 */ /* 0x000fea0003800200 */
.L_x_101:
[----:B------:R-:W-:-:S06]  /*5aa0*/  @!P1 IMAD R5, R4, 0x8, R30 ;  /* 0x0000000804059824 */ /* 0x000fcc00078e021e */
[----:B------:R-:W0:Y:S02]  /*5ab0*/  @!P1 LDS R5, [R5+0x2004] ;  /* 0x0020040005059984 */ /* 0x000e240000000800 */
[----:B0-----:R-:W-:-:S04]  /*5ac0*/  @!P1 FSETP.GEU.AND P2, PT, R5, R14, PT ;  /* 0x0000000e0500920b */ /* 0x001fc80003f4e000 */
[----:B------:R-:W-:Y:S02]  /*5ad0*/  @!P1 FSEL R14, R5, R14, !P2 ;  /* 0x0000000e050e9208 */ /* 0x000fe40005000000 */
[----:B------:R-:W-:-:S07]  /*5ae0*/  @!P1 SEL R13, R4, R13, !P2 ;  /* 0x0000000d040d9207 */ /* 0x000fce0005000000 */
.L_x_95:
[----:B------:R-:W-:Y:S05]  /*5af0*/  BSYNC.RECONVERGENT B1 ;  /* 0x0000000000017941 */ /* 0x000fea0003800200 */
.L_x_94:
        /* <DEDUP_REMOVED lines=35> */
.L_x_190:
[----:B------:R-:W1:Y:S01]  /*5d30*/  LDCU UR4, c[0x0][0x3a8] ;  /* 0x00007500ff0477ac */ /* 0x000e620008000800 */
[----:B------:R-:W-:Y:S02]  /*5d40*/  VIADD R11, R11, 0x1 ;  /* 0x000000010b0b7836 */ /* 0x000fe40000000000 */
[----:B-1----:R-:W-:-:S05]  /*5d50*/  IMAD.U32 R33, RZ, RZ, UR4 ;  /* 0x00000004ff217e24 */ /* 0x002fca000f8e00ff */
[----:B------:R-:W-:-:S13]  /*5d60*/  ISETP.NE.AND P1, PT, R11, R33, PT ;  /* 0x000000210b00720c */ /* 0x000fda0003f25270 */
[----:B------:R-:W-:Y:S05]  /*5d70*/  @P1 BRA `(.L_x_104) ;  /* 0xfffffff400d01947 */ /* 0x000fea000383ffff */
.L_x_93:
        /* <DEDUP_REMOVED lines=8> */
[----:B---34-:R-:W1:Y:S01]  /*5e00*/  S2R R5, SR_CgaCtaId ;  /* 0x0000000000057919 */ /* 0x018e620000008800 */
[----:B------:R-:W-:Y:S01]  /*5e10*/  MOV R4, 0x400 ;  /* 0x0000040000047802 */ /* 0x000fe20000000f00 */
[----:B------:R-:W-:Y:S01]  /*5e20*/  IMAD R2, R28, 0x8, R3 ;  /* 0x000000081c027824 */ /* 0x000fe200078e0203 */
[----:B------:R-:W-:Y:S01]  /*5e30*/  ULOP3.LUT UR4, UR6, 0x3fffff8, URZ, 0xc0, !UPT ;  /* 0x03fffff806047892 */ /* 0x000fe2000f8ec0ff */
[----:B------:R-:W-:-:S03]  /*5e40*/  VIADD R20, R1, 0x20 ;  /* 0x0000002001147836 */ /* 0x000fc60000000000 */
[----:B------:R-:W-:Y:S01]  /*5e50*/  UIADD3 UR5, UPT, UPT, -UR4, URZ, URZ ;  /* 0x000000ff04057290 */ /* 0x000fe2000fffe1ff */
[----:B-1----:R-:W-:-:S04]  /*5e60*/  LEA R5, R5, R4, 0x18 ;  /* 0x0000000405057211 */ /* 0x002fc800078ec0ff */
[----:B------:R-:W-:-:S07]  /*5e70*/  IADD3 R2, PT, PT, R2, 0x2704, R5 ;  /* 0x0000270402027810 */ /* 0x000fce0007ffe005 */
.L_x_107:
[----:B------:R-:W-:Y:S01]  /*5e80*/  LDS R4, [R2+-0x704] ;  /* 0xfff8fc0002047984 */ /* 0x000fe20000000800 */
[----:B------:R-:W-:-:S03]  /*5e90*/  UIADD3 UR5, UPT, UPT, UR5, 0x8, URZ ;  /* 0x0000000805057890 */ /* 0x000fc6000fffe0ff */
[----:B------:R-:W-:Y:S01]  /*5ea0*/  LDS R5, [R2+-0x700] ;  /* 0xfff9000002057984 */ /* 0x000fe20000000800 */
[----:B------:R-:W-:-:S03]  /*5eb0*/  UISETP.NE.AND UP1, UPT, UR5, URZ, UPT ;  /* 0x000000ff0500728c */ /* 0x000fc6000bf25270 */
[----:B------:R-:W-:Y:S04]  /*5ec0*/  LDS R6, [R2+-0x604] ;  /* 0xfff9fc0002067984 */ /* 0x000fe80000000800 */
[----:B------:R-:W1:Y:S04]  /*5ed0*/  LDS R7, [R2+-0x600] ;  /* 0xfffa000002077984 */ /* 0x000e680000000800 */
[----:B0-----:R-:W-:Y:S04]  /*5ee0*/  LDS R8, [R2+-0x504] ;  /* 0xfffafc0002087984 */ /* 0x001fe80000000800 */
[----:B------:R-:W-:Y:S04]  /*5ef0*/  LDS R9, [R2+-0x500] ;  /* 0xfffb000002097984 */ /* 0x000fe80000000800 */
[----:B------:R-:W-:Y:S04]  /*5f00*/  LDS R10, [R2+-0x404] ;  /* 0xfffbfc00020a7984 */ /* 0x000fe80000000800 */
[----:B------:R-:W0:Y:S04]  /*5f10*/  LDS R11, [R2+-0x400] ;  /* 0xfffc0000020b7984 */ /* 0x000e280000000800 */
[----:B------:R-:W-:Y:S04]  /*5f20*/  LDS R12, [R2+-0x304] ;  /* 0xfffcfc00020c7984 */ /* 0x000fe80000000800 */
[----:B------:R-:W-:Y:S04]  /*5f30*/  LDS R13, [R2+-0x300] ;  /* 0xfffd0000020d7984 */ /* 0x000fe80000000800 */
[----:B------:R-:W-:Y:S04]  /*5f40*/  LDS R14, [R2+-0x204] ;  /* 0xfffdfc00020e7984 */ /* 0x000fe80000000800 */
[----:B------:R-:W2:Y:S04]  /*5f50*/  LDS R15, [R2+-0x200] ;  /* 0xfffe0000020f7984 */ /* 0x000ea80000000800 */
[----:B------:R-:W-:Y:S04]  /*5f60*/  LDS R16, [R2+-0x104] ;  /* 0xfffefc0002107984 */ /* 0x000fe80000000800 */
[----:B------:R-:W-:Y:S04]  /*5f70*/  LDS R17, [R2+-0x100] ;  /* 0xffff000002117984 */ /* 0x000fe80000000800 */
[----:B------:R-:W-:Y:S04]  /*5f80*/  LDS R18, [R2+-0x4] ;  /* 0xfffffc0002127984 */ /* 0x000fe80000000800 */
[----:B------:R3:W4:Y:S04]  /*5f90*/  LDS R19, [R2] ;  /* 0x0000000002137984 */ /* 0x0007280000000800 */
[----:B-1----:R-:W-:Y:S04]  /*5fa0*/  STL.128 [R20+-0x20], R4 ;  /* 0xffffe00414007387 */ /* 0x002fe80000100c00 */
[----:B0-----:R-:W-:Y:S01]  /*5fb0*/  STL.128 [R20+-0x10], R8 ;  /* 0xfffff00814007387 */ /* 0x001fe20000100c00 */
[----:B---3--:R-:W-:-:S03]  /*5fc0*/  VIADD R2, R2, 0x800 ;  /* 0x0000080002027836 */ /* 0x008fc60000000000 */
[----:B--2---:R-:W-:Y:S04]  /*5fd0*/  STL.128 [R20], R12 ;  /* 0x0000000c14007387 */ /* 0x004fe80000100c00 */
[----:B----4-:R0:W-:Y:S02]  /*5fe0*/  STL.128 [R20+0x10], R16 ;  /* 0x0000101014007387 */ /* 0x0101e40000100c00 */
[----:B0-----:R-:W-:Y:S01]  /*5ff0*/  VIADD R20, R20, 0x40 ;  /* 0x0000004014147836 */ /* 0x001fe20000000000 */
[----:B------:R-:W-:Y:S06]  /*6000*/  BRA.U UP1, `(.L_x_107) ;  /* 0xfffffffd019c7547 */ /* 0x000fec000b83ffff */
.L_x_106:
[----:B------:R-:W-:Y:S05]  /*6010*/  BRA.U !UP0, `(.L_x_105) ;  /* 0x0000000108a47547 */ /* 0x000fea000b800000 */
[----:B------:R-:W-:Y:S02]  /*6020*/  UISETP.GE.U32.AND UP0, UPT, UR7, 0x4, UPT ;  /* 0x000000040700788c */ /* 0x000fe4000bf06070 */
[----:B------:R-:W-:-:S04]  /*6030*/  ULOP3.LUT UR8, UR6, 0x3, URZ, 0xc0, !UPT ;  /* 0x0000000306087892 */ /* 0x000fc8000f8ec0ff */
[----:B------:R-:W-:-:S03]  /*6040*/  UISETP.NE.AND UP1, UPT, UR8, URZ, UPT ;  /* 0x000000ff0800728c */ /* 0x000fc6000bf25270 */
[----:B------:R-:W-:Y:S08]  /*6050*/  BRA.U !UP0, `(.L_x_108) ;  /* 0x0000000108387547 */ /* 0x000ff0000b800000 */
[----:B------:R-:W-:Y:S01]  /*6060*/  USHF.L.U32 UR5, UR4, 0x8, URZ ;  /* 0x0000000804057899 */ /* 0x000fe200080006ff */
[----:B---34-:R-:W-:-:S05]  /*6070*/  IMAD.SHL.U32 R5, R28, 0x8, RZ ;  /* 0x000000081c057824 */ /* 0x018fca00078e00ff */
[----:B------:R-:W-:Y:S01]  /*6080*/  LOP3.LUT R5, R5, UR5, RZ, 0xfc, !PT ;  /* 0x0000000505057c12 */ /* 0x000fe2000f8efcff */
[----:B------:R-:W-:Y:S02]  /*6090*/  ULEA UR5, UR4, UR12, 0x3 ;  /* 0x0000000c04057291 */ /* 0x000fe4000f8e18ff */
[----:B------:R-:W-:Y:S02]  /*60a0*/  UIADD3 UR4, UPT, UPT, UR4, 0x4, URZ ;  /* 0x0000000404047890 */ /* 0x000fe4000fffe0ff */
[----:B------:R-:W-:-:S05]  /*60b0*/  IMAD.IADD R5, R0, 0x1, R5 ;  /* 0x0000000100057824 */ /* 0x000fca00078e0205 */
[----:B------:R-:W1:Y:S04]  /*60c0*/  LDS R7, [R5+0x2004] ;  /* 0x0020040005077984 */ /* 0x000e680000000800 */
[----:B------:R-:W2:Y:S04]  /*60d0*/  LDS R2, [R5+0x2104] ;  /* 0x0021040005027984 */ /* 0x000ea80000000800 */
[----:B------:R-:W3:Y:S04]  /*60e0*/  LDS R4, [R5+0x2204] ;  /* 0x0022040005047984 */ /* 0x000ee80000000800 */
[----:B------:R-:W4:Y:S04]  /*60f0*/  LDS R6, [R5+0x2304] ;  /* 0x0023040005067984 */ /* 0x000f280000000800 */
[----:B-1----:R1:W-:Y:S04]  /*6100*/  STL [UR5+0x4], R7 ;  /* 0x00000407ff007987 */ /* 0x0023e80008100805 */
[----:B--2---:R1:W-:Y:S04]  /*6110*/  STL [UR5+0xc], R2 ;  /* 0x00000c02ff007987 */ /* 0x0043e80008100805 */
[----:B---3--:R1:W-:Y:S04]  /*6120*/  STL [UR5+0x14], R4 ;  /* 0x00001404ff007987 */ /* 0x0083e80008100805 */
[----:B----4-:R1:W-:Y:S02]  /*6130*/  STL [UR5+0x1c], R6 ;  /* 0x00001c06ff007987 */ /* 0x0103e40008100805 */
.L_x_108:
[----:B------:R-:W-:Y:S05]  /*6140*/  BRA.U !UP1, `(.L_x_105) ;  /* 0x0000000109587547 */ /* 0x000fea000b800000 */
[----:B------:R-:W-:Y:S02]  /*6150*/  UISETP.NE.AND UP1, UPT, UR8, 0x1, UPT ;  /* 0x000000010800788c */ /* 0x000fe4000bf25270 */
[----:B------:R-:W-:-:S04]  /*6160*/  ULOP3.LUT UR5, UR6, 0x1, URZ, 0xc0, !UPT ;  /* 0x0000000106057892 */ /* 0x000fc8000f8ec0ff */
[----:B------:R-:W-:-:S03]  /*6170*/  UISETP.NE.U32.AND UP0, UPT, UR5, 0x1, UPT ;  /* 0x000000010500788c */ /* 0x000fc6000bf05070 */
[----:B------:R-:W-:Y:S08]  /*6180*/  BRA.U !UP1, `(.L_x_109) ;  /* 0x0000000109287547 */ /* 0x000ff0000b800000 */
[----:B------:R-:W-:Y:S01]  /*6190*/  USHF.L.U32 UR5, UR4, 0x8, URZ ;  /* 0x0000000804057899 */ /* 0x000fe200080006ff */
[----:B-1----:R-:W-:-:S05]  /*61a0*/  IMAD.SHL.U32 R2, R28, 0x8, RZ ;  /* 0x000000081c027824 */ /* 0x002fca00078e00ff */
[----:B---34-:R-:W-:Y:S01]  /*61b0*/  LOP3.LUT R5, R2, UR5, RZ, 0xfc, !PT ;  /* 0x0000000502057c12 */ /* 0x018fe2000f8efcff */
[----:B------:R-:W-:Y:S02]  /*61c0*/  ULEA UR5, UR4, UR12, 0x3 ;  /* 0x0000000c04057291 */ /* 0x000fe4000f8e18ff */
[----:B------:R-:W-:Y:S02]  /*61d0*/  UIADD3 UR4, UPT, UPT, UR4, 0x2, URZ ;  /* 0x0000000204047890 */ /* 0x000fe4000fffe0ff */
[----:B------:R-:W-:-:S05]  /*61e0*/  IMAD.IADD R5, R0, 0x1, R5 ;  /* 0x0000000100057824 */ /* 0x000fca00078e0205 */
[----:B------:R-:W1:Y:S04]  /*61f0*/  LDS R4, [R5+0x2004] ;  /* 0x0020040005047984 */ /* 0x000e680000000800 */
[----:B------:R-:W2:Y:S04]  /*6200*/  LDS R2, [R5+0x2104] ;  /* 0x0021040005027984 */ /* 0x000ea80000000800 */
[----:B-1----:R1:W-:Y:S04]  /*6210*/  STL [UR5+0x4], R4 ;  /* 0x00000404ff007987 */ /* 0x0023e80008100805 */
[----:B--2---:R1:W-:Y:S02]  /*6220*/  STL [UR5+0xc], R2 ;  /* 0x00000c02ff007987 */ /* 0x0043e40008100805 */
.L_x_109:
[----:B------:R-:W-:Y:S05]  /*6230*/  BRA.U UP0, `(.L_x_105) ;  /* 0x00000001001c7547 */ /* 0x000fea000b800000 */
[----:B------:R-:W-:Y:S01]  /*6240*/  USHF.L.U32 UR5, UR4, 0x8, URZ ;  /* 0x0000000804057899 */ /* 0x000fe200080006ff */
[----:B---34-:R-:W-:Y:S01]  /*6250*/  IMAD.SHL.U32 R5, R28, 0x8, RZ ;  /* 0x000000081c057824 */ /* 0x018fe200078e00ff */
[----:B------:R-:W-:-:S04]  /*6260*/  ULEA UR4, UR4, UR12, 0x3 ;  /* 0x0000000c04047291 */ /* 0x000fc8000f8e18ff */
[----:B------:R-:W-:-:S05]  /*6270*/  LOP3.LUT R5, R5, UR5, RZ, 0xfc, !PT ;  /* 0x0000000505057c12 */ /* 0x000fca000f8efcff */
[----:B------:R-:W-:-:S06]  /*6280*/  IMAD.IADD R5, R0, 0x1, R5 ;  /* 0x0000000100057824 */ /* 0x000fcc00078e0205 */
[----:B------:R-:W2:Y:S04]  /*6290*/  LDS R5, [R5+0x2004] ;  /* 0x0020040005057984 */ /* 0x000ea80000000800 */
[----:B--2---:R2:W-:Y:S02]  /*62a0*/  STL [UR4+0x4], R5 ;  /* 0x00000405ff007987 */ /* 0x0045e40008100804 */
.L_x_105:
[----:B------:R-:W-:-:S03]  /*62b0*/  UMOV UR4, 0xffffffff ;  /* 0xffffffff00047882 */ /* 0x000fc60000000000 */
[----:B------:R-:W-:Y:S05]  /*62c0*/  BRA.DIV UR4, `(.L_x_110) ;  /* 0x0000002a04a47947 */ /* 0x000fea000b800000 */
[----:B------:R-:W-:Y:S01]  /*62d0*/  NOP ;  /* 0x0000000000007918 */ /* 0x000fe20000000000 */
.L_x_193:
[----:B------:R0:W-:Y:S01]  /*62e0*/  STS [R31+0x2000], RZ ;  /* 0x002000ff1f007388 */ /* 0x0001e20000000800 */
[----:B------:R-:W-:Y:S01]  /*62f0*/  IMAD.MOV.U32 R10, RZ, RZ, -0x800001 ;  /* 0xff7fffffff0a7424 */ /* 0x000fe200078e00ff */
[----:B------:R-:W-:Y:S06]  /*6300*/  @!P0 BRA `(.L_x_111) ;  /* 0x0000000400f08947 */ /* 0x000fec0003800000 */
[----:B------:R-:W-:Y:S01]  /*6310*/  UIADD3 UR4, UPT, UPT, UR6, -0x1, URZ ;  /* 0xffffffff06047890 */ /* 0x000fe2000fffe0ff */
[----:B------:R-:W-:Y:S01]  /*6320*/  IMAD.MOV.U32 R10, RZ, RZ, -0x800001 ;  /* 0xff7fffffff0a7424 */ /* 0x000fe200078e00ff */
[----:B------:R-:W-:Y:S02]  /*6330*/  ULOP3.LUT UR7, UR6, 0xf, URZ, 0xc0, !UPT ;  /* 0x0000000f06077892 */ /* 0x000fe4000f8ec0ff */
[----:B------:R-:W-:Y:S02]  /*6340*/  UISETP.GE.U32.AND UP1, UPT, UR4, 0xf, UPT ;  /* 0x0000000f0400788c */ /* 0x000fe4000bf26070 */
[----:B------:R-:W-:Y:S01]  /*6350*/  UISETP.NE.AND UP0, UPT, UR7, URZ, UPT ;  /* 0x000000ff0700728c */ /* 0x000fe2000bf05270 */
[----:B------:R-:W-:-:S06]  /*6360*/  UMOV UR4, URZ ;  /* 0x000000ff00047c82 */ /* 0x000fcc0008000000 */
[----:B------:R-:W-:Y:S05]  /*6370*/  BRA.U !UP1, `(.L_x_112) ;  /* 0x0000000109e07547 */ /* 0x000fea000b800000 */
[----:B------:R-:W-:Y:S01]  /*6380*/  ULOP3.LUT UR4, UR6, 0x3fffff0, URZ, 0xc0, !UPT ;  /* 0x03fffff006047892 */ /* 0x000fe2000f8ec0ff */
[----:B------:R-:W-:Y:S02]  /*6390*/  VIADD R0, R1, 0x40 ;  /* 0x0000004001007836 */ /* 0x000fe40000000000 */
[----:B------:R-:W-:Y:S01]  /*63a0*/  IMAD.MOV.U32 R10, RZ, RZ, -0x800001 ;  /* 0xff7fffffff0a7424 */ /* 0x000fe200078e00ff */
[----:B------:R-:W-:-:S12]  /*63b0*/  UIADD3 UR5, UPT, UPT, -UR4, URZ, URZ ;  /* 0x000000ff04057290 */ /* 0x000fd8000fffe1ff */
.L_x_113:
[----:B------:R-:W5:Y:S04]  /*63c0*/  LDL R13, [R0+-0x3c] ;  /* 0xffffc400000d7983 */ /* 0x000f680000100800 */
[----:B0-----:R-:W5:Y:S04]  /*63d0*/  LDL R19, [R0+-0x34] ;  /* 0xffffcc0000137983 */ /* 0x001f680000100800 */
[----:B------:R-:W5:Y:S04]  /*63e0*/  LDL R12, [R0+-0x2c] ;  /* 0xffffd400000c7983 */ /* 0x000f680000100800 */
[----:B------:R-:W5:Y:S04]  /*63f0*/  LDL R14, [R0+-0x24] ;  /* 0xffffdc00000e7983 */ /* 0x000f680000100800 */
[----:B------:R-:W5:Y:S04]  /*6400*/  LDL R15, [R0+-0x1c] ;  /* 0xffffe400000f7983 */ /* 0x000f680000100800 */
[----:B------:R-:W5:Y:S04]  /*6410*/  LDL R16, [R0+-0x14] ;  /* 0xffffec0000107983 */ /* 0x000f680000100800 */
[----:B------:R-:W5:Y:S04]  /*6420*/  LDL R17, [R0+-0xc] ;  /* 0xfffff40000117983 */ /* 0x000f680000100800 */
[----:B------:R-:W5:Y:S04]  /*6430*/  LDL R18, [R0+-0x4] ;  /* 0xfffffc0000127983 */ /* 0x000f680000100800 */
[----:B------:R-:W5:Y:S04]  /*6440*/  LDL R11, [R0+0x4] ;  /* 0x00000400000b7983 */ /* 0x000f680000100800 */
[----:B------:R-:W5:Y:S04]  /*6450*/  LDL R9, [R0+0xc] ;  /* 0x00000c0000097983 */ /* 0x000f680000100800 */
[----:B------:R-:W5:Y:S04]  /*6460*/  LDL R8, [R0+0x14] ;  /* 0x0000140000087983 */ /* 0x000f680000100800 */
[----:B-1-3--:R-:W3:Y:S04]  /*6470*/  LDL R7, [R0+0x1c] ;  /* 0x00001c0000077983 */ /* 0x00aee80000100800 */
[----:B------:R-:W3:Y:S04]  /*6480*/  LDL R6, [R0+0x24] ;  /* 0x0000240000067983 */ /* 0x000ee80000100800 */
[----:B--2-4-:R-:W2:Y:S04]  /*6490*/  LDL R5, [R0+0x2c] ;  /* 0x00002c0000057983 */ /* 0x014ea80000100800 */
[----:B------:R-:W4:Y:S04]  /*64a0*/  LDL R4, [R0+0x34] ;  /* 0x0000340000047983 */ /* 0x000f280000100800 */
[----:B------:R0:W4:Y:S01]  /*64b0*/  LDL R2, [R0+0x3c] ;  /* 0x00003c0000027983 */ /* 0x0001220000100800 */
[----:B------:R-:W-:-:S04]  /*64c0*/  UIADD3 UR5, UPT, UPT, UR5, 0x10, URZ ;  /* 0x0000001005057890 */ /* 0x000fc8000fffe0ff */
[----:B------:R-:W-:Y:S01]  /*64d0*/  UISETP.NE.AND UP1, UPT, UR5, URZ, UPT ;  /* 0x000000ff0500728c */ /* 0x000fe2000bf25270 */
[----:B0-----:R-:W-:Y:S01]  /*64e0*/  VIADD R0, R0, 0x80 ;  /* 0x0000008000007836 */ /* 0x001fe20000000000 */
        /* <DEDUP_REMOVED lines=22> */
[----:B---3--:R-:W-:-:S04]  /*6650*/  FSETP.GT.AND P0, PT, R7, R8, PT ;  /* 0x000000080700720b */ /* 0x008fc80003f04000 */
[----:B------:R-:W-:-:S04]  /*6660*/  FSEL R7, R7, R8, P0 ;  /* 0x0000000807077208 */ /* 0x000fc80000000000 */
[----:B------:R-:W-:-:S04]  /*6670*/  FSETP.GT.AND P0, PT, R6, R7, PT ;  /* 0x000000070600720b */ /* 0x000fc80003f04000 */
[----:B------:R-:W-:-:S04]  /*6680*/  FSEL R6, R6, R7, P0 ;  /* 0x0000000706067208 */ /* 0x000fc80000000000 */
[----:B--2---:R-:W-:-:S04]  /*6690*/  FSETP.GT.AND P0, PT, R5, R6, PT ;  /* 0x000000060500720b */ /* 0x004fc80003f04000 */
[----:B------:R-:W-:-:S04]  /*66a0*/  FSEL R5, R5, R6, P0 ;  /* 0x0000000605057208 */ /* 0x000fc80000000000 */
[----:B----4-:R-:W-:-:S04]  /*66b0*/  FSETP.GT.AND P0, PT, R4, R5, PT ;  /* 0x000000050400720b */ /* 0x010fc80003f04000 */
[----:B------:R-:W-:-:S04]  /*66c0*/  FSEL R5, R4, R5, P0 ;  /* 0x0000000504057208 */ /* 0x000fc80000000000 */
[----:B------:R-:W-:-:S04]  /*66d0*/  FSETP.GT.AND P0, PT, R2, R5, PT ;  /* 0x000000050200720b */ /* 0x000fc80003f04000 */
[----:B------:R-:W-:Y:S01]  /*66e0*/  FSEL R10, R2, R5, P0 ;  /* 0x00000005020a7208 */ /* 0x000fe20000000000 */
[----:B------:R-:W-:Y:S08]  /*66f0*/  BRA.U UP1, `(.L_x_113) ;  /* 0xfffffffd01307547 */ /* 0x000ff0000b83ffff */
.L_x_112:
[----:B------:R-:W-:Y:S05]  /*6700*/  BRA.U !UP0, `(.L_x_111) ;  /* 0x0000000108f07547 */ /* 0x000fea000b800000 */
[----:B------:R-:W-:Y:S02]  /*6710*/  UISETP.GE.U32.AND UP0, UPT, UR7, 0x8, UPT ;  /* 0x000000080700788c */ /* 0x000fe4000bf06070 */
[----:B------:R-:W-:-:S04]  /*6720*/  ULOP3.LUT UR8, UR6, 0x7, URZ, 0xc0, !UPT ;  /* 0x0000000706087892 */ /* 0x000fc8000f8ec0ff */
[----:B------:R-:W-:-:S03]  /*6730*/  UISETP.NE.AND UP1, UPT, UR8, URZ, UPT ;  /* 0x000000ff0800728c */ /* 0x000fc6000bf25270 */
[----:B------:R-:W-:Y:S08]  /*6740*/  BRA.U !UP0, `(.L_x_114) ;  /* 0x0000000108687547 */ /* 0x000ff0000b800000 */
[----:B------:R-:W-:-:S09]  /*6750*/  ULEA UR5, UR4, UR12, 0x3 ;  /* 0x0000000c04057291 */ /* 0x000fd2000f8e18ff */
[----:B--234-:R-:W2:Y:S04]  /*6760*/  LDL R5, [UR5+0x4] ;  /* 0x00000405ff057983 */ /* 0x01cea80008100800 */
[----:B-1----:R-:W3:Y:S04]  /*6770*/  LDL R2, [UR5+0xc] ;  /* 0x00000c05ff027983 */ /* 0x002ee80008100800 */
[----:B------:R-:W4:Y:S04]  /*6780*/  LDL R0, [UR5+0x14] ;  /* 0x00001405ff007983 */ /* 0x000f280008100800 */
[----:B------:R-:W5:Y:S04]  /*6790*/  LDL R11, [UR5+0x1c] ;  /* 0x00001c05ff0b7983 */ /* 0x000f680008100800 */
[----:B------:R-:W5:Y:S04]  /*67a0*/  LDL R7, [UR5+0x24] ;  /* 0x00002405ff077983 */ /* 0x000f680008100800 */
[----:B------:R-:W5:Y:S04]  /*67b0*/  LDL R13, [UR5+0x2c] ;  /* 0x00002c05ff0d7983 */ /* 0x000f680008100800 */
[----:B------:R-:W5:Y:S04]  /*67c0*/  LDL R9, [UR5+0x34] ;  /* 0x00003405ff097983 */ /* 0x000f680008100800 */
[----:B0-----:R-:W5:Y:S01]  /*67d0*/  LDL R15, [UR5+0x3c] ;  /* 0x00003c05ff0f7983 */ /* 0x001f620008100800 */
[----:B------:R-:W-:Y:S01]  /*67e0*/  UIADD3 UR4, UPT, UPT, UR4, 0x8, URZ ;  /* 0x0000000804047890 */ /* 0x000fe2000fffe0ff */
        /* <DEDUP_REMOVED lines=16> */
.L_x_114:
[----:B------:R-:W-:Y:S05]  /*68f0*/  BRA.U !UP1, `(.L_x_111) ;  /* 0x0000000109747547 */ /* 0x000fea000b800000 */
[----:B------:R-:W-:Y:S02]  /*6900*/  UISETP.GE.U32.AND UP0, UPT, UR8, 0x4, UPT ;  /* 0x000000040800788c */ /* 0x000fe4000bf06070 */
[----:B------:R-:W-:-:S04]  /*6910*/  ULOP3.LUT UR5, UR6, 0x3, URZ, 0xc0, !UPT ;  /* 0x0000000306057892 */ /* 0x000fc8000f8ec0ff */
[----:B------:R-:W-:-:S03]  /*6920*/  UISETP.NE.AND UP1, UPT, UR5, URZ, UPT ;  /* 0x000000ff0500728c */ /* 0x000fc6000bf25270 */
[----:B------:R-:W-:Y:S08]  /*6930*/  BRA.U !UP0, `(.L_x_115) ;  /* 0x0000000108387547 */ /* 0x000ff0000b800000 */
[----:B------:R-:W-:-:S09]  /*6940*/  ULEA UR7, UR4, UR12, 0x3 ;  /* 0x0000000c04077291 */ /* 0x000fd2000f8e18ff */
[----:B--234-:R-:W2:Y:S04]  /*6950*/  LDL R5, [UR7+0x4] ;  /* 0x00000407ff057983 */ /* 0x01cea80008100800 */
[----:B------:R-:W3:Y:S04]  /*6960*/  LDL R0, [UR7+0xc] ;  /* 0x00000c07ff007983 */ /* 0x000ee80008100800 */
[----:B-1----:R-:W4:Y:S04]  /*6970*/  LDL R7, [UR7+0x14] ;  /* 0x00001407ff077983 */ /* 0x002f280008100800 */
[----:B------:R-:W5:Y:S01]  /*6980*/  LDL R2, [UR7+0x1c] ;  /* 0x00001c07ff027983 */ /* 0x000f620008100800 */
        /* <DEDUP_REMOVED lines=9> */
.L_x_115:
[----:B------:R-:W-:Y:S05]  /*6a20*/  BRA.U !UP1, `(.L_x_111) ;  /* 0x0000000109287547 */ /* 0x000fea000b800000 */
[----:B------:R-:W-:Y:S02]  /*6a30*/  UIMAD UR4, UR4, 0x8, UR12 ;  /* 0x00000008040478a4 */ /* 0x000fe4000f8e020c */
[----:B------:R-:W-:Y:S02]  /*6a40*/  UIADD3 UR5, UPT, UPT, -UR5, URZ, URZ ;  /* 0x000000ff05057290 */ /* 0x000fe4000fffe1ff */
[----:B------:R-:W-:-:S12]  /*6a50*/  UIADD3 UR4, UPT, UPT, UR4, 0x4, URZ ;  /* 0x0000000404047890 */ /* 0x000fd8000fffe0ff */
.L_x_116:
[----:B--234-:R-:W2:Y:S01]  /*6a60*/  LDL R5, [UR4] ;  /* 0x00000004ff057983 */ /* 0x01cea20008100800 */
[----:B------:R-:W-:Y:S02]  /*6a70*/  UIADD3 UR5, UPT, UPT, UR5, 0x1, URZ ;  /* 0x0000000105057890 */ /* 0x000fe4000fffe0ff */
[----:B------:R-:W-:Y:S02]  /*6a80*/  UIADD3 UR4, UPT, UPT, UR4, 0x8, URZ ;  /* 0x0000000804047890 */ /* 0x000fe4000fffe0ff */
[----:B------:R-:W-:Y:S01]  /*6a90*/  UISETP.NE.AND UP0, UPT, UR5, URZ, UPT ;  /* 0x000000ff0500728c */ /* 0x000fe2000bf05270 */
[----:B--2---:R-:W-:-:S04]  /*6aa0*/  FSETP.GT.AND P0, PT, R5, R10, PT ;  /* 0x0000000a0500720b */ /* 0x004fc80003f04000 */
[----:B------:R-:W-:-:S04]  /*6ab0*/  FSEL R10, R5, R10, P0 ;  /* 0x0000000a050a7208 */ /* 0x000fc80000000000 */
[----:B------:R-:W-:Y:S05]  /*6ac0*/  BRA.U UP0, `(.L_x_116) ;  /* 0xfffffffd00e47547 */ /* 0x000fea000b83ffff */
.L_x_111:
[----:B------:R-:W-:-:S03]  /*6ad0*/  UMOV UR4, 0xffffffff ;  /* 0xffffffff00047882 */ /* 0x000fc60000000000 */
[----:B------:R-:W-:Y:S05]  /*6ae0*/  BRA.DIV UR4, `(.L_x_117) ;  /* 0x0000002204b87947 */ /* 0x000fea000b800000 */
[----:B0-----:R-:W0:Y:S02]  /*6af0*/  SHFL.DOWN PT, R8, R10, 0x10, 0x1f ;  /* 0x0a001f000a087f89 */ /* 0x001e2400000e0000 */
[----:B0-----:R-:W-:-:S04]  /*6b00*/  FSETP.GEU.AND P0, PT, R10, R8, PT ;  /* 0x000000080a00720b */ /* 0x001fc80003f0e000 */
[----:B-1-3--:R-:W-:-:S05]  /*6b10*/  FSEL R7, R8, R10, !P0 ;  /* 0x0000000a08077208 */ /* 0x00afca0004000000 */
[----:B------:R-:W0:Y:S02]  /*6b20*/  SHFL.DOWN PT, R8, R7, 0x8, 0x1f ;  /* 0x09001f0007087f89 */ /* 0x000e2400000e0000 */
[----:B0-----:R-:W-:-:S04]  /*6b30*/  FSETP.GEU.AND P0, PT, R7, R8, PT ;  /* 0x000000080700720b */ /* 0x001fc80003f0e000 */
[----:B------:R-:W-:-:S05]  /*6b40*/  FSEL R0, R8, R7, !P0 ;  /* 0x0000000708007208 */ /* 0x000fca0004000000 */
[----:B------:R-:W0:Y:S02]  /*6b50*/  SHFL.DOWN PT, R8, R0, 0x4, 0x1f ;  /* 0x08801f0000087f89 */ /* 0x000e2400000e0000 */
[----:B0-----:R-:W-:-:S04]  /*6b60*/  FSETP.GEU.AND P0, PT, R0, R8, PT ;  /* 0x000000080000720b */ /* 0x001fc80003f0e000 */
[----:B------:R-:W-:-:S05]  /*6b70*/  FSEL R2, R8, R0, !P0 ;  /* 0x0000000008027208 */ /* 0x000fca0004000000 */
[----:B------:R0:W1:Y:S04]  /*6b80*/  SHFL.DOWN PT, R8, R2, 0x2, 0x1f ;  /* 0x08401f0002087f89 */ /* 0x00006800000e0000 */
.L_x_199:
[----:B------:R-:W-:Y:S01]  /*6b90*/  UMOV UR4, 0xffffffff ;  /* 0xffffffff00047882 */ /* 0x000fe20000000000 */
[----:B-1----:R-:W-:-:S04]  /*6ba0*/  FSETP.GEU.AND P0, PT, R2, R8, PT ;  /* 0x000000080200720b */ /* 0x002fc80003f0e000 */
[----:B------:R-:W-:Y:S01]  /*6bb0*/  FSEL R7, R8, R2, !P0 ;  /* 0x0000000208077208 */ /* 0x000fe20004000000 */
[----:B------:R-:W-:Y:S08]  /*6bc0*/  BRA.DIV UR4, `(.L_x_118) ;  /* 0x0000002604007947 */ /* 0x000ff0000b800000 */
.L_x_79:
[----:B------:R-:W-:Y:S05]  /*6bd0*/  BSYNC B0 ;  /* 0x0000000000007941 */ /* 0x000fea0003800000 */
.L_x_55:
[----:B------:R-:W-:-:S03]  /*6be0*/  UMOV UR4, 0xffffffff ;  /* 0xffffffff00047882 */ /* 0x000fc60000000000 */
[----:B------:R-:W-:Y:S05]  /*6bf0*/  BRA.DIV UR4, `(.L_x_119) ;  /* 0x0000002604187947 */ /* 0x000fea000b800000 */
[----:B------:R-:W-:Y:S01]  /*6c00*/  NOP ;  /* 0x0000000000007918 */ /* 0x000fe20000000000 */
.L_x_204:
[----:B------:R-:W-:-:S13]  /*6c10*/  ISETP.GE.AND P0, PT, R28, R33, PT ;  /* 0x000000211c00720c */ /* 0x000fda0003f06270 */
[----:B------:R-:W-:Y:S05]  /*6c20*/  @P0 EXIT ;  /* 0x000000000000094d */ /* 0x000fea0003800000 */
[----:B------:R-:W-:Y:S01]  /*6c30*/  LOP3.LUT R0, RZ, R28, RZ, 0x33, !PT ;  /* 0x0000001cff007212 */ /* 0x000fe200078e33ff */
[----:B01234-:R-:W0:Y:S01]  /*6c40*/  LDC.64 R4, c[0x0][0x3a0] ;  /* 0x0000e800ff047b82 */ /* 0x01fe220000000a00 */
[----:B------:R-:W-:Y:S03]  /*6c50*/  BSSY.RECONVERGENT B0, `(.L_x_120) ;  /* 0x0000021000007945 */ /* 0x000fe60003800200 */
[----:B------:R-:W-:-:S05]  /*6c60*/  IMAD.IADD R0, R0, 0x1, R33 ;  /* 0x0000000100007824 */ /* 0x000fca00078e0221 */
[C---:B------:R-:W-:Y:S02]  /*6c70*/  LOP3.LUT R2, R0.reuse, 0x60, RZ, 0xc0, !PT ;  /* 0x0000006000027812 */ /* 0x040fe400078ec0ff */
[----:B------:R-:W-:Y:S02]  /*6c80*/  ISETP.GE.U32.AND P1, PT, R0, 0x60, PT ;  /* 0x000000600000780c */ /* 0x000fe40003f26070 */
[----:B------:R-:W-:-:S13]  /*6c90*/  ISETP.NE.AND P0, PT, R2, 0x60, PT ;  /* 0x000000600200780c */ /* 0x000fda0003f05270 */
[----:B------:R-:W-:Y:S05]  /*6ca0*/  @!P0 BRA `(.L_x_121) ;  /* 0x00000000006c8947 */ /* 0x000fea0003800000 */
[----:B------:R-:W1:Y:S01]  /*6cb0*/  S2R R9, SR_CgaCtaId ;  /* 0x0000000000097919 */ /* 0x000e620000008800 */
[----:B------:R-:W-:Y:S01]  /*6cc0*/  MOV R2, 0x400 ;  /* 0x0000040000027802 */ /* 0x000fe20000000f00 */
[----:B------:R-:W-:Y:S01]  /*6cd0*/  IMAD.MOV.U32 R6, RZ, RZ, 0x4 ;  /* 0x00000004ff067424 */ /* 0x000fe200078e00ff */
[----:B------:R-:W-:Y:S01]  /*6ce0*/  LEA.HI R0, R0, 0x1, RZ, 0x1b ;  /* 0x0000000100007811 */ /* 0x000fe200078fd8ff */
[----:B------:R-:W-:Y:S02]  /*6cf0*/  IMAD.MOV.U32 R7, RZ, RZ, 0x0 ;  /* 0x00000000ff077424 */ /* 0x000fe400078e00ff */
[----:B------:R-:W-:Y:S02]  /*6d00*/  IMAD R8, R28, 0x8, R3 ;  /* 0x000000081c087824 */ /* 0x000fe400078e0203 */
[----:B0-----:R-:W-:-:S04]  /*6d10*/  IMAD.WIDE.U32 R6, R4, 0x1, R6 ;  /* 0x0000000104067825 */ /* 0x001fc800078e0006 */
[----:B------:R-:W-:Y:S01]  /*6d20*/  IMAD.IADD R17, R7, 0x1, R5 ;  /* 0x0000000107117824 */ /* 0x000fe200078e0205 */
[----:B-1----:R-:W-:Y:S01]  /*6d30*/  LEA R11, R9, R2, 0x18 ;  /* 0x00000002090b7211 */ /* 0x002fe200078ec0ff */
[C---:B------:R-:W-:Y:S01]  /*6d40*/  IMAD.SHL.U32 R9, R0.reuse, 0x20, RZ ;  /* 0x0000002000097824 */ /* 0x040fe200078e00ff */
[----:B------:R-:W-:Y:S02]  /*6d50*/  LOP3.LUT R2, R0, 0x3, RZ, 0xc0, !PT ;  /* 0x0000000300027812 */ /* 0x000fe400078ec0ff */
[----:B------:R-:W-:Y:S01]  /*6d60*/  IADD3 R0, PT, PT, R8, 0x2004, R11 ;  /* 0x0000200408007810 */ /* 0x000fe20007ffe00b */
[----:B------:R-:W-:Y:S01]  /*6d70*/  IMAD R11, R29, R33, R28 ;  /* 0x000000211d0b7224 */ /* 0x000fe200078e021c */
[----:B------:R-:W-:Y:S01]  /*6d80*/  LOP3.LUT R28, R28, 0x60, R9, 0xf8, !PT ;  /* 0x000000601c1c7812 */ /* 0x000fe200078ef809 */
[----:B------:R-:W-:-:S07]  /*6d90*/  IMAD.MOV R2, RZ, RZ, -R2 ;  /* 0x000000ffff027224 */ /* 0x000fce00078e0a02 */
.L_x_122:
[----:B-1----:R-:W0:Y:S01]  /*6da0*/  LDS R13, [R0+-0x4] ;  /* 0xfffffc00000d7984 */ /* 0x002e220000000800 */
[----:B------:R-:W-:Y:S02]  /*6db0*/  IMAD.MOV.U32 R8, RZ, RZ, R6 ;  /* 0x000000ffff087224 */ /* 0x000fe400078e0006 */
[----:B------:R-:W-:Y:S01]  /*6dc0*/  IMAD.MOV.U32 R9, RZ, RZ, R17 ;  /* 0x000000ffff097224 */ /* 0x000fe200078e0011 */
[----:B------:R1:W2:Y:S01]  /*6dd0*/  LDS R15, [R0] ;  /* 0x00000000000f7984 */ /* 0x0002a20000000800 */
[----:B------:R-:W-:Y:S02]  /*6de0*/  VIADD R2, R2, 0x1 ;  /* 0x0000000102027836 */ /* 0x000fe40000000000 */
[----:B------:R-:W-:-:S03]  /*6df0*/  IMAD.WIDE R8, R11, 0x8, R8 ;  /* 0x000000080b087825 */ /* 0x000fc600078e0208 */
[----:B------:R-:W-:Y:S01]  /*6e00*/  ISETP.NE.AND P0, PT, R2, RZ, PT ;  /* 0x000000ff0200720c */ /* 0x000fe20003f05270 */
[----:B------:R-:W-:Y:S02]  /*6e10*/  VIADD R11, R11, 0x20 ;  /* 0x000000200b0b7836 */ /* 0x000fe40000000000 */
[----:B-1----:R-:W-:Y:S01]  /*6e20*/  VIADD R0, R0, 0x100 ;  /* 0x0000010000007836 */ /* 0x002fe20000000000 */
[----:B0-----:R1:W-:Y:S04]  /*6e30*/  STG.E desc[UR10][R8.64+-0x4], R13 ;  /* 0xfffffc0d08007986 */ /* 0x0013e8000c10190a */
[----:B--2---:R1:W-:Y:S05]  /*6e40*/  STG.E desc[UR10][R8.64], R15 ;  /* 0x0000000f08007986 */ /* 0x0043ea000c10190a */
[----:B------:R-:W-:Y:S05]  /*6e50*/  @P0 BRA `(.L_x_122) ;  /* 0xfffffffc00d00947 */ /* 0x000fea000383ffff */
.L_x_121:
[----:B------:R-:W-:Y:S05]  /*6e60*/  BSYNC.RECONVERGENT B0 ;  /* 0x0000000000007941 */ /* 0x000fea0003800200 */
.L_x_120:
[----:B------:R-:W-:Y:S05]  /*6e70*/  @!P1 EXIT ;  /* 0x000000000000994d */ /* 0x000fea0003800000 */
[----:B------:R-:W2:Y:S01]  /*6e80*/  S2R R7, SR_CgaCtaId ;  /* 0x0000000000077919 */ /* 0x000ea20000008800 */
[--C-:B------:R-:W-:Y:S01]  /*6e90*/  IMAD.IADD R6, R33, 0x1, -R28.reuse ;  /* 0x0000000121067824 */ /* 0x100fe200078e0a1c */
[----:B------:R-:W-:Y:S01]  /*6ea0*/  MOV R0, 0x400 ;  /* 0x0000040000007802 */ /* 0x000fe20000000f00 */
[----:B------:R-:W-:Y:S01]  /*6eb0*/  BSSY.RECONVERGENT B0, `(.L_x_123) ;  /* 0x0000058000007945 */ /* 0x000fe20003800200 */
[----:B0-----:R-:W-:Y:S01]  /*6ec0*/  IADD3 R2, P0, PT, R4, 0x200, RZ ;  /* 0x0000020004027810 */ /* 0x001fe20007f1e0ff */
[----:B------:R-:W-:Y:S01]  /*6ed0*/  IMAD R29, R29, R33, R28 ;  /* 0x000000211d1d7224 */ /* 0x000fe200078e021c */
[----:B------:R-:W-:Y:S02]  /*6ee0*/  ISETP.GT.AND P1, PT, R6, 0x180, PT ;  /* 0x000001800600780c */ /* 0x000fe40003f24270 */
[----:B--2---:R-:W-:Y:S01]  /*6ef0*/  LEA R7, R7, R0, 0x18 ;  /* 0x0000000007077211 */ /* 0x004fe200078ec0ff */
[----:B------:R-:W-:Y:S02]  /*6f00*/  IMAD R0, R28, 0x8, R3 ;  /* 0x000000081c007824 */ /* 0x000fe400078e0203 */
[----:B------:R-:W-:Y:S01]  /*6f10*/  IMAD.X R3, RZ, RZ, R5, P0 ;  /* 0x000000ffff037224 */ /* 0x000fe200000e0605 */
[----:B------:R-:W-:-:S02]  /*6f20*/  PLOP3.LUT P0, PT, PT, PT, PT, 0x80, 0x8 ;  /* 0x000000000008781c */ /* 0x000fc40003f0f070 */
[----:B------:R-:W-:-:S05]  /*6f30*/  IADD3 R0, PT, PT, R0, 0x2304, R7 ;  /* 0x0000230400007810 */ /* 0x000fca0007ffe007 */
[----:B------:R-:W-:Y:S06]  /*6f40*/  @!P1 BRA `(.L_x_124) ;  /* 0x0000000400389947 */ /* 0x000fec0003800000 */
[----:B------:R-:W-:Y:S01]  /*6f50*/  PLOP3.LUT P0, PT, PT, PT, PT, 0x8, 0x80 ;  /* 0x000000000080781c */ /* 0x000fe20003f0e170 */
[----:B------:R-:W-:-:S12]  /*6f60*/  VIADD R11, R33, 0xfffffe80 ;  /* 0xfffffe80210b7836 */ /* 0x000fd80000000000 */
.L_x_125:
[----:B01----:R-:W0:Y:S01]  /*6f70*/  LDS R13, [R0+-0x304] ;  /* 0xfffcfc00000d7984 */ /* 0x003e220000000800 */
[C---:B------:R-:W-:Y:S02]  /*6f80*/  VIADD R9, R29.reuse, 0x80 ;  /* 0x000000801d097836 */ /* 0x040fe40000000000 */
[--C-:B------:R-:W-:Y:S01]  /*6f90*/  IMAD.WIDE R4, R29, 0x8, R2.reuse ;  /* 0x000000081d047825 */ /* 0x100fe200078e0202 */
[----:B------:R-:W1:Y:S03]  /*6fa0*/  LDS R15, [R0+-0x300] ;  /* 0xfffd0000000f7984 */ /* 0x000e660000000800 */
[----:B------:R-:W-:Y:S01]  /*6fb0*/  IMAD.WIDE R8, R9, 0x8, R2 ;  /* 0x0000000809087825 */ /* 0x000fe200078e0202 */
[----:B------:R-:W2:Y:S03]  /*6fc0*/  LDS R17, [R0+-0x204] ;  /* 0xfffdfc0000117984 */ /* 0x000ea60000000800 */
[----:B------:R-:W-:Y:S01]  /*6fd0*/  VIADD R28, R28, 0x200 ;  /* 0x000002001c1c7836 */ /* 0x000fe20000000000 */
[----:B------:R-:W3:Y:S04]  /*6fe0*/  LDS R19, [R0+-0x200] ;  /* 0xfffe000000137984 */ /* 0x000ee80000000800 */
[----:B------:R-:W4:Y:S01]  /*6ff0*/  LDS R21, [R0+-0x104] ;  /* 0xfffefc0000157984 */ /* 0x000f220000000800 */
[----:B------:R-:W-:-:S03]  /*7000*/  ISETP.GE.AND P1, PT, R28, R11, PT ;  /* 0x0000000b1c00720c */ /* 0x000fc60003f26270 */
[----:B------:R-:W5:Y:S04]  /*7010*/  LDS R23, [R0+-0x100] ;  /* 0xffff000000177984 */ /* 0x000f680000000800 */
[----:B------:R-:W5:Y:S04]  /*7020*/  LDS R25, [R0+-0x4] ;  /* 0xfffffc0000197984 */ /* 0x000f680000000800 */
[----:B------:R-:W5:Y:S04]  /*7030*/  LDS R27, [R0] ;  /* 0x00000000001b7984 */ /* 0x000f680000000800 */
[----:B------:R-:W5:Y:S04]  /*7040*/  LDS R31, [R0+0xfc] ;  /* 0x0000fc00001f7984 */ /* 0x000f680000000800 */
[----:B------:R-:W5:Y:S04]  /*7050*/  LDS R35, [R0+0x100] ;  /* 0x0001000000237984 */ /* 0x000f680000000800 */
[----:B------:R-:W5:Y:S04]  /*7060*/  LDS R37, [R0+0x1fc] ;  /* 0x0001fc0000257984 */ /* 0x000f680000000800 */
[----:B------:R-:W5:Y:S04]  /*7070*/  LDS R10, [R0+0x2fc] ;  /* 0x0002fc00000a7984 */ /* 0x000f680000000800 */
[----:B------:R-:W5:Y:S04]  /*7080*/  LDS R7, [R0+0x3fc] ;  /* 0x0003fc0000077984 */ /* 0x000f680000000800 */
[----:B------:R-:W5:Y:S04]  /*7090*/  LDS R6, [R0+0x200] ;  /* 0x0002000000067984 */ /* 0x000f680000000800 */
[----:B------:R-:W5:Y:S04]  /*70a0*/  LDS R22, [R0+0x300] ;  /* 0x0003000000167984 */ /* 0x000f680000000800 */
[----:B0-----:R-:W-:Y:S04]  /*70b0*/  STG.E desc[UR10][R4.64+-0x200], R13 ;  /* 0xfffe000d04007986 */ /* 0x001fe8000c10190a */
[----:B-1----:R-:W-:Y:S04]  /*70c0*/  STG.E desc[UR10][R4.64+-0x1fc], R15 ;  /* 0xfffe040f04007986 */ /* 0x002fe8000c10190a */
[----:B--2---:R-:W-:Y:S04]  /*70d0*/  STG.E desc[UR10][R4.64+-0x100], R17 ;  /* 0xffff001104007986 */ /* 0x004fe8000c10190a */
[----:B------:R-:W0:Y:S04]  /*70e0*/  LDS R12, [R0+0x400] ;  /* 0x00040000000c7984 */ /* 0x000e280000000800 */
[----:B---3--:R-:W-:Y:S04]  /*70f0*/  STG.E desc[UR10][R4.64+-0xfc], R19 ;  /* 0xffff041304007986 */ /* 0x008fe8000c10190a */
[----:B----4-:R-:W-:Y:S04]  /*7100*/  STG.E desc[UR10][R4.64], R21 ;  /* 0x0000001504007986 */ /* 0x010fe8000c10190a */
[----:B-----5:R-:W-:Y:S04]  /*7110*/  STG.E desc[UR10][R4.64+0x4], R23 ;  /* 0x0000041704007986 */ /* 0x020fe8000c10190a */
[----:B------:R-:W-:Y:S04]  /*7120*/  STG.E desc[UR10][R4.64+0x100], R25 ;  /* 0x0001001904007986 */ /* 0x000fe8000c10190a */
[----:B------:R1:W-:Y:S04]  /*7130*/  STG.E desc[UR10][R4.64+0x104], R27 ;  /* 0x0001041b04007986 */ /* 0x0003e8000c10190a */
[----:B------:R-:W-:Y:S04]  /*7140*/  STG.E desc[UR10][R8.64+-0x200], R31 ;  /* 0xfffe001f08007986 */ /* 0x000fe8000c10190a */
[----:B------:R-:W-:Y:S04]  /*7150*/  STG.E desc[UR10][R8.64+-0x1fc], R35 ;  /* 0xfffe042308007986 */ /* 0x000fe8000c10190a */
[----:B------:R-:W-:Y:S01]  /*7160*/  STG.E desc[UR10][R8.64+-0x100], R37 ;  /* 0xffff002508007986 */ /* 0x000fe2000c10190a */
[----:B-1----:R-:W-:-:S03]  /*7170*/  VIADD R5, R29, 0x100 ;  /* 0x000001001d057836 */ /* 0x002fc60000000000 */
[----:B------:R-:W1:Y:S01]  /*7180*/  LDS R14, [R0+0x4fc] ;  /* 0x0004fc00000e7984 */ /* 0x000e620000000800 */
[----:B------:R-:W-:-:S03]  /*7190*/  IMAD.WIDE R4, R5, 0x8, R2 ;  /* 0x0000000805047825 */ /* 0x000fc600078e0202 */
[----:B------:R-:W-:Y:S04]  /*71a0*/  STG.E desc[UR10][R8.64], R10 ;  /* 0x0000000a08007986 */ /* 0x000fe8000c10190a */
[----:B------:R-:W2:Y:S04]  /*71b0*/  LDS R16, [R0+0x500] ;  /* 0x0005000000107984 */ /* 0x000ea80000000800 */
[----:B------:R-:W3:Y:S04]  /*71c0*/  LDS R20, [R0+0x5fc] ;  /* 0x0005fc0000147984 */ /* 0x000ee80000000800 */
[----:B------:R-:W4:Y:S04]  /*71d0*/  LDS R18, [R0+0x600] ;  /* 0x0006000000127984 */ /* 0x000f280000000800 */
[----:B------:R-:W5:Y:S04]  /*71e0*/  LDS R13, [R0+0x6fc] ;  /* 0x0006fc00000d7984 */ /* 0x000f680000000800 */
        /* <DEDUP_REMOVED lines=10> */
[----:B------:R0:W5:Y:S04]  /*7290*/  LDS R10, [R0+0xc00] ;  /* 0x000c0000000a7984 */ /* 0x0001680000000800 */
[----:B------:R1:W-:Y:S04]  /*72a0*/  STG.E desc[UR10][R8.64+0x100], R7 ;  /* 0x0001000708007986 */ /* 0x0003e8000c10190a */
[----:B------:R2:W-:Y:S01]  /*72b0*/  STG.E desc[UR10][R8.64+-0xfc], R6 ;  /* 0xffff040608007986 */ /* 0x0005e2000c10190a */
[----:B0-----:R-:W-:-:S03]  /*72c0*/  VIADD R0, R0, 0x1000 ;  /* 0x0000100000007836 */ /* 0x001fc60000000000 */
[----:B------:R0:W-:Y:S01]  /*72d0*/  STG.E desc[UR10][R8.64+0x4], R22 ;  /* 0x0000041608007986 */ /* 0x0001e2000c10190a */
[----:B-1----:R-:W-:-:S03]  /*72e0*/  VIADD R7, R29, 0x180 ;  /* 0x000001801d077836 */ /* 0x002fc60000000000 */
[----:B------:R0:W-:Y:S01]  /*72f0*/  STG.E desc[UR10][R8.64+0x104], R12 ;  /* 0x0001040c08007986 */ /* 0x0001e2000c10190a */
[----:B------:R-:W-:Y:S02]  /*7300*/  VIADD R29, R29, 0x200 ;  /* 0x000002001d1d7836 */ /* 0x000fe40000000000 */
[----:B--2---:R-:W-:Y:S01]  /*7310*/  IMAD.WIDE R6, R7, 0x8, R2 ;  /* 0x0000000807067825 */ /* 0x004fe200078e0202 */
[----:B------:R0:W-:Y:S04]  /*7320*/  STG.E desc[UR10][R4.64+-0x200], R14 ;  /* 0xfffe000e04007986 */ /* 0x0001e8000c10190a */
[----:B------:R0:W-:Y:S04]  /*7330*/  STG.E desc[UR10][R4.64+-0x1fc], R16 ;  /* 0xfffe041004007986 */ /* 0x0001e8000c10190a */
[----:B---3--:R0:W-:Y:S04]  /*7340*/  STG.E desc[UR10][R4.64+-0x100], R20 ;  /* 0xffff001404007986 */ /* 0x0081e8000c10190a */
[----:B----4-:R0:W-:Y:S04]  /*7350*/  STG.E desc[UR10][R4.64+-0xfc], R18 ;  /* 0xffff041204007986 */ /* 0x0101e8000c10190a */
[----:B-----5:R0:W-:Y:S04]  /*7360*/  STG.E desc[UR10][R4.64], R13 ;  /* 0x0000000d04007986 */ /* 0x0201e8000c10190a */
[----:B------:R0:W-:Y:S04]  /*7370*/  STG.E desc[UR10][R4.64+0x4], R15 ;  /* 0x0000040f04007986 */ /* 0x0001e8000c10190a */
        /* <DEDUP_REMOVED lines=9> */
[----:B------:R0:W-:Y:S01]  /*7410*/  STG.E desc[UR10][R6.64+0x104], R10 ;  /* 0x0001040a06007986 */ /* 0x0001e2000c10190a */
[----:B------:R-:W-:Y:S05]  /*7420*/  @!P1 BRA `(.L_x_125) ;  /* 0xfffffff800d09947 */ /* 0x000fea000383ffff */
.L_x_124:
[----:B------:R-:W-:Y:S05]  /*7430*/  BSYNC.RECONVERGENT B0 ;  /* 0x0000000000007941 */ /* 0x000fea0003800200 */
.L_x_123:
[----:B0-----:R-:W-:Y:S01]  /*7440*/  IMAD.IADD R4, R33, 0x1, -R28 ;  /* 0x0000000121047824 */ /* 0x001fe200078e0a1c */
[----:B------:R-:W-:Y:S04]  /*7450*/  BSSY.RECONVERGENT B0, `(.L_x_126) ;  /* 0x000002a000007945 */ /* 0x000fe80003800200 */
[----:B------:R-:W-:-:S13]  /*7460*/  ISETP.GT.AND P1, PT, R4, 0x80, PT ;  /* 0x000000800400780c */ /* 0x000fda0003f24270 */
[----:B------:R-:W-:Y:S05]  /*7470*/  @!P1 BRA `(.L_x_127) ;  /* 0x00000000009c9947 */ /* 0x000fea0003800000 */
[----:B-1----:R-:W0:Y:S01]  /*7480*/  LDS R9, [R0+-0x304] ;  /* 0xfffcfc0000097984 */ /* 0x002e220000000800 */
[C---:B------:R-:W-:Y:S01]  /*7490*/  VIADD R7, R29.reuse, 0x80 ;  /* 0x000000801d077836 */ /* 0x040fe20000000000 */
[----:B------:R-:W-:Y:S01]  /*74a0*/  PLOP3.LUT P0, PT, PT, PT, PT, 0x8, 0x80 ;  /* 0x000000000080781c */ /* 0x000fe20003f0e170 */
[--C-:B------:R-:W-:Y:S01]  /*74b0*/  IMAD.WIDE R4, R29, 0x8, R2.reuse ;  /* 0x000000081d047825 */ /* 0x100fe200078e0202 */
[----:B------:R-:W1:Y:S03]  /*74c0*/  LDS R11, [R0+-0x300] ;  /* 0xfffd0000000b7984 */ /* 0x000e660000000800 */
[----:B------:R-:W-:Y:S01]  /*74d0*/  IMAD.WIDE R6, R7, 0x8, R2 ;  /* 0x0000000807067825 */ /* 0x000fe200078e0202 */
[----:B------:R-:W2:Y:S03]  /*74e0*/  LDS R13, [R0+-0x204] ;  /* 0xfffdfc00000d7984 */ /* 0x000ea60000000800 */
[----:B------:R-:W-:Y:S01]  /*74f0*/  VIADD R28, R28, 0x100 ;  /* 0x000001001c1c7836 */ /* 0x000fe20000000000 */
[----:B------:R-:W3:Y:S01]  /*7500*/  LDS R15, [R0+-0x200] ;  /* 0xfffe0000000f7984 */ /* 0x000ee20000000800 */
[----:B------:R-:W-:-:S03]  /*7510*/  VIADD R29, R29, 0x100 ;  /* 0x000001001d1d7836 */ /* 0x000fc60000000000 */
[----:B------:R-:W4:Y:S04]  /*7520*/  LDS R17, [R0+-0x104] ;  /* 0xfffefc0000117984 */ /* 0x000f280000000800 */
        /* <DEDUP_REMOVED lines=11> */
[----:B0-----:R0:W-:Y:S04]  /*75e0*/  STG.E desc[UR10][R4.64+-0x200], R9 ;  /* 0xfffe000904007986 */ /* 0x0011e8000c10190a */
[----:B-1----:R0:W-:Y:S01]  /*75f0*/  STG.E desc[UR10][R4.64+-0x1fc], R11 ;  /* 0xfffe040b04007986 */ /* 0x0021e2000c10190a */
[----:B--2---:R-:W-:-:S03]  /*7600*/  VIADD R0, R0, 0x800 ;  /* 0x0000080000007836 */ /* 0x004fc60000000000 */
        /* <DEDUP_REMOVED lines=13> */
[----:B------:R0:W-:Y:S02]  /*76e0*/  STG.E desc[UR10][R6.64+0x104], R12 ;  /* 0x0001040c06007986 */ /* 0x0001e4000c10190a */
.L_x_127:
[----:B------:R-:W-:Y:S05]  /*76f0*/  BSYNC.RECONVERGENT B0 ;  /* 0x0000000000007941 */ /* 0x000fea0003800200 */
.L_x_126:
[----:B------:R-:W-:-:S13]  /*7700*/  ISETP.LT.OR P0, PT, R28, R33, P0 ;  /* 0x000000211c00720c */ /* 0x000fda0000701670 */
[----:B------:R-:W-:Y:S05]  /*7710*/  @!P0 EXIT ;  /* 0x000000000000894d */ /* 0x000fea0003800000 */
[----:B0-----:R-:W0:Y:S01]  /*7720*/  LDS R5, [R0+-0x304] ;  /* 0xfffcfc0000057984 */ /* 0x001e220000000800 */
[----:B------:R-:W-:-:S03]  /*7730*/  IMAD.WIDE R2, R29, 0x8, R2 ;  /* 0x000000081d027825 */ /* 0x000fc600078e0202 */
[----:B------:R-:W2:Y:S04]  /*7740*/  LDS R7, [R0+-0x300] ;  /* 0xfffd000000077984 */ /* 0x000ea80000000800 */
[----:B-1----:R-:W1:Y:S04]  /*7750*/  LDS R9, [R0+-0x204] ;  /* 0xfffdfc0000097984 */ /* 0x002e680000000800 */
[----:B------:R-:W3:Y:S04]  /*7760*/  LDS R11, [R0+-0x200] ;  /* 0xfffe0000000b7984 */ /* 0x000ee80000000800 */
[----:B------:R-:W4:Y:S04]  /*7770*/  LDS R13, [R0+-0x104] ;  /* 0xfffefc00000d7984 */ /* 0x000f280000000800 */
[----:B------:R-:W5:Y:S04]  /*7780*/  LDS R15, [R0+-0x100] ;  /* 0xffff0000000f7984 */ /* 0x000f680000000800 */
[----:B------:R-:W5:Y:S04]  /*7790*/  LDS R17, [R0+-0x4] ;  /* 0xfffffc0000117984 */ /* 0x000f680000000800 */
[----:B------:R-:W5:Y:S04]  /*77a0*/  LDS R19, [R0] ;  /* 0x0000000000137984 */ /* 0x000f680000000800 */
[----:B0-----:R-:W-:Y:S04]  /*77b0*/  STG.E desc[UR10][R2.64+-0x200], R5 ;  /* 0xfffe000502007986 */ /* 0x001fe8000c10190a */
[----:B--2---:R-:W-:Y:S04]  /*77c0*/  STG.E desc[UR10][R2.64+-0x1fc], R7 ;  /* 0xfffe040702007986 */ /* 0x004fe8000c10190a */
[----:B-1----:R-:W-:Y:S04]  /*77d0*/  STG.E desc[UR10][R2.64+-0x100], R9 ;  /* 0xffff000902007986 */ /* 0x002fe8000c10190a */
[----:B---3--:R-:W-:Y:S04]  /*77e0*/  STG.E desc[UR10][R2.64+-0xfc], R11 ;  /* 0xffff040b02007986 */ /* 0x008fe8000c10190a */
[----:B----4-:R-:W-:Y:S04]  /*77f0*/  STG.E desc[UR10][R2.64], R13 ;  /* 0x0000000d02007986 */ /* 0x010fe8000c10190a */
[----:B-----5:R-:W-:Y:S04]  /*7800*/  STG.E desc[UR10][R2.64+0x4], R15 ;  /* 0x0000040f02007986 */ /* 0x020fe8000c10190a */
[----:B------:R-:W-:Y:S04]  /*7810*/  STG.E desc[UR10][R2.64+0x100], R17 ;  /* 0x0001001102007986 */ /* 0x000fe8000c10190a */
[----:B------:R-:W-:Y:S01]  /*7820*/  STG.E desc[UR10][R2.64+0x104], R19 ;  /* 0x0001041302007986 */ /* 0x000fe2000c10190a */
[----:B------:R-:W-:Y:S05]  /*7830*/  EXIT ;  /* 0x000000000000794d */ /* 0x000fea0003800000 */
.L_x_13:
[----:B------:R-:W-:Y:S01]  /*7840*/  BSSY B1, `(.L_x_128) ;  /* 0x0000005000017945 */ /* 0x000fe20003800000 */
[----:B0-----:R-:W-:-:S07]  /*7850*/  IMAD.MOV.U32 R4, RZ, RZ, -0x1 ;  /* 0xffffffffff047424 */ /* 0x001fce00078e00ff */
[----:B------:R-:W-:Y:S05]  /*7860*/  WARPSYNC.COLLECTIVE R4, `(.L_x_129) ;  /* 0x0000000004087348 */ /* 0x000fea0003c00000 */
[----:B------:R-:W-:Y:S01]  /*7870*/  NOP ;  /* 0x0000000000007918 */ /* 0x000fe20000000000 */
[----:B------:R-:W-:Y:S05]  /*7880*/  ENDCOLLECTIVE ;  /* 0x000000000000791b */ /* 0x000fea0003800000 */
.L_x_129:
[----:B------:R-:W-:Y:S05]  /*7890*/  BSYNC B1 ;  /* 0x0000000000017941 */ /* 0x000fea0003800000 */
.L_x_128:
[----:B------:R-:W-:Y:S05]  /*78a0*/  BRA `(.L_x_130) ;  /* 0xffffff90008c7947 */ /* 0x000fea000383ffff */
.L_x_27:
[----:B------:R-:W-:Y:S01]  /*78b0*/  BSSY B2, `(.L_x_131) ;  /* 0x0000005000027945 */ /* 0x000fe20003800000 */
[----:B012---:R-:W-:-:S07]  /*78c0*/  IMAD.MOV.U32 R4, RZ, RZ, -0x1 ;  /* 0xffffffffff047424 */ /* 0x007fce00078e00ff */
[----:B---34-:R-:W-:Y:S05]  /*78d0*/  WARPSYNC.COLLECTIVE R4, `(.L_x_132) ;  /* 0x0000000004087348 */ /* 0x018fea0003c00000 */
[----:B------:R-:W-:Y:S01]  /*78e0*/  NOP ;  /* 0x0000000000007918 */ /* 0x000fe20000000000 */
[----:B---34-:R-:W-:Y:S05]  /*78f0*/  ENDCOLLECTIVE ;  /* 0x000000000000791b */ /* 0x018fea0003800000 */
.L_x_132:
[----:B------:R-:W-:Y:S05]  /*7900*/  BSYNC B2 ;  /* 0x0000000000027941 */ /* 0x000fea0003800000 */
.L_x_131:
[----:B------:R-:W-:Y:S05]  /*7910*/  BRA `(.L_x_133) ;  /* 0xffffff9c00fc7947 */ /* 0x000fea000383ffff */
.L_x_34:
[----:B------:R-:W-:Y:S01]  /*7920*/  BSSY B3, `(.L_x_134) ;  /* 0x0000008000037945 */ /* 0x000fe20003800000 */
[----:B---3--:R-:W-:Y:S02]  /*7930*/  IMAD.MOV.U32 R7, RZ, RZ, R11 ;  /* 0x000000ffff077224 */ /* 0x008fe400078e000b */
[----:B------:R-:W-:Y:S02]  /*7940*/  IMAD.MOV.U32 R6, RZ, RZ, 0x10 ;  /* 0x00000010ff067424 */ /* 0x000fe400078e00ff */
[----:B------:R-:W-:Y:S02]  /*7950*/  IMAD.MOV.U32 R5, RZ, RZ, 0x1f ;  /* 0x0000001fff057424 */ /* 0x000fe400078e00ff */
[----:B------:R-:W-:-:S07]  /*7960*/  IMAD.MOV.U32 R4, RZ, RZ, -0x1 ;  /* 0xffffffffff047424 */ /* 0x000fce00078e00ff */
[----:B------:R-:W-:Y:S05]  /*7970*/  WARPSYNC.COLLECTIVE R4, `(.L_x_135) ;  /* 0x0000000004087348 */ /* 0x000fea0003c00000 */
[----:B------:R0:W1:Y:S02]  /*7980*/  SHFL.DOWN P2, R8, R7, R6, R5 ;  /* 0x0800000607087389 */ /* 0x0000640000040005 */
[----:B01----:R-:W-:Y:S05]  /*7990*/  ENDCOLLECTIVE ;  /* 0x000000000000791b */ /* 0x003fea0003800000 */
.L_x_135:
[----:B------:R-:W-:Y:S05]  /*79a0*/  BSYNC B3 ;  /* 0x0000000000037941 */ /* 0x000fea0003800000 */
.L_x_134:
[----:B------:R-:W-:Y:S02]  /*79b0*/  IMAD.MOV.U32 R7, RZ, RZ, R10 ;  /* 0x000000ffff077224 */ /* 0x000fe400078e000a */
[----:B------:R-:W-:Y:S02]  /*79c0*/  IMAD.MOV.U32 R6, RZ, RZ, 0x10 ;  /* 0x00000010ff067424 */ /* 0x000fe400078e00ff */
[----:B------:R-:W-:Y:S02]  /*79d0*/  IMAD.MOV.U32 R5, RZ, RZ, 0x1f ;  /* 0x0000001fff057424 */ /* 0x000fe400078e00ff */
[----:B------:R-:W-:Y:S02]  /*79e0*/  IMAD.MOV.U32 R4, RZ, RZ, -0x1 ;  /* 0xffffffffff047424 */ /* 0x000fe400078e00ff */
[----:B------:R-:W-:-:S07]  /*79f0*/  IMAD.MOV.U32 R14, RZ, RZ, R8 ;  /* 0x000000ffff0e7224 */ /* 0x000fce00078e0008 */
[----:B------:R-:W-:Y:S05]  /*7a00*/  WARPSYNC.COLLECTIVE R4, `(.L_x_136) ;  /* 0x0000000004087348 */ /* 0x000fea0003c00000 */
[----:B------:R0:W1:Y:S02]  /*7a10*/  SHFL.DOWN P2, R8, R7, R6, R5 ;  /* 0x0800000607087389 */ /* 0x0000640000040005 */
[----:B01----:R-:W-:Y:S05]  /*7a20*/  ENDCOLLECTIVE ;  /* 0x000000000000791b */ /* 0x003fea0003800000 */
.L_x_136:
[----:B------:R-:W-:-:S04]  /*7a30*/  FSETP.GT.AND P0, PT, R11, R14, PT ;  /* 0x0000000e0b00720b */ /* 0x000fc80003f04000 */
[----:B------:R-:W-:-:S05]  /*7a40*/  FSEL R14, R14, R11, P0 ;  /* 0x0000000b0e0e7208 */ /* 0x000fca0000000000 */
[----:B------:R-:W-:Y:S02]  /*7a50*/  IMAD.MOV.U32 R7, RZ, RZ, R14 ;  /* 0x000000ffff077224 */ /* 0x000fe400078e000e */
[----:B------:R-:W-:Y:S02]  /*7a60*/  IMAD.MOV.U32 R6, RZ, RZ, 0x8 ;  /* 0x00000008ff067424 */ /* 0x000fe400078e00ff */
[----:B------:R-:W-:-:S07]  /*7a70*/  IMAD.MOV.U32 R13, RZ, RZ, R8 ;  /* 0x000000ffff0d7224 */ /* 0x000fce00078e0008 */
[----:B------:R-:W-:Y:S05]  /*7a80*/  WARPSYNC.COLLECTIVE R4, `(.L_x_137) ;  /* 0x0000000004087348 */ /* 0x000fea0003c00000 */
[----:B------:R0:W1:Y:S02]  /*7a90*/  SHFL.DOWN P2, R8, R7, R6, R5 ;  /* 0x0800000607087389 */ /* 0x0000640000040005 */
[----:B01----:R-:W-:Y:S05]  /*7aa0*/  ENDCOLLECTIVE ;  /* 0x000000000000791b */ /* 0x003fea0003800000 */
.L_x_137:
[----:B------:R-:W-:-:S05]  /*7ab0*/  SEL R13, R13, R10, P0 ;  /* 0x0000000a0d0d7207 */ /* 0x000fca0000000000 */
[----:B------:R-:W-:Y:S02]  /*7ac0*/  IMAD.MOV.U32 R7, RZ, RZ, R13 ;  /* 0x000000ffff077224 */ /* 0x000fe400078e000d */
[----:B------:R-:W-:-:S07]  /*7ad0*/  IMAD.MOV.U32 R15, RZ, RZ, R8 ;  /* 0x000000ffff0f7224 */ /* 0x000fce00078e0008 */
[----:B------:R-:W-:Y:S05]  /*7ae0*/  WARPSYNC.COLLECTIVE R4, `(.L_x_138) ;  /* 0x0000000004087348 */ /* 0x000fea0003c00000 */
[----:B------:R0:W1:Y:S02]  /*7af0*/  SHFL.DOWN P2, R8, R7, R6, R5 ;  /* 0x0800000607087389 */ /* 0x0000640000040005 */
[----:B01----:R-:W-:Y:S05]  /*7b00*/  ENDCOLLECTIVE ;  /* 0x000000000000791b */ /* 0x003fea0003800000 */
.L_x_138:
        /* <DEDUP_REMOVED lines=8> */
.L_x_139:
[----:B------:R-:W-:-:S05]  /*7b90*/  SEL R16, R16, R13, P0 ;  /* 0x0000000d10107207 */ /* 0x000fca0000000000 */
[----:B------:R-:W-:Y:S02]  /*7ba0*/  IMAD.MOV.U32 R7, RZ, RZ, R16 ;  /* 0x000000ffff077224 */ /* 0x000fe400078e0010 */
[----:B------:R-:W-:-:S07]  /*7bb0*/  IMAD.MOV.U32 R18, RZ, RZ, R8 ;  /* 0x000000ffff127224 */ /* 0x000fce00078e0008 */
[----:B------:R-:W-:Y:S05]  /*7bc0*/  WARPSYNC.COLLECTIVE R4, `(.L_x_140) ;  /* 0x0000000004087348 */ /* 0x000fea0003c00000 */
[----:B------:R0:W1:Y:S02]  /*7bd0*/  SHFL.DOWN P2, R8, R7, R6, R5 ;  /* 0x0800000607087389 */ /* 0x0000640000040005 */
[----:B01----:R-:W-:Y:S05]  /*7be0*/  ENDCOLLECTIVE ;  /* 0x000000000000791b */ /* 0x003fea0003800000 */
.L_x_140:
        /* <DEDUP_REMOVED lines=8> */
.L_x_141:
[----:B------:R-:W-:-:S05]  /*7c70*/  SEL R11, R11, R16, P0 ;  /* 0x000000100b0b7207 */ /* 0x000fca0000000000 */
[----:B------:R-:W-:Y:S02]  /*7c80*/  IMAD.MOV.U32 R7, RZ, RZ, R11 ;  /* 0x000000ffff077224 */ /* 0x000fe400078e000b */
[----:B------:R-:W-:-:S07]  /*7c90*/  IMAD.MOV.U32 R17, RZ, RZ, R8 ;  /* 0x000000ffff117224 */ /* 0x000fce00078e0008 */
[----:B------:R-:W-:Y:S05]  /*7ca0*/  WARPSYNC.COLLECTIVE R4, `(.L_x_142) ;  /* 0x0000000004087348 */ /* 0x000fea0003c00000 */
[----:B------:R0:W1:Y:S02]  /*7cb0*/  SHFL.DOWN P2, R8, R7, R6, R5 ;  /* 0x0800000607087389 */ /* 0x0000640000040005 */
[----:B01----:R-:W-:Y:S05]  /*7cc0*/  ENDCOLLECTIVE ;  /* 0x000000000000791b */ /* 0x003fea0003800000 */
.L_x_142:
[----:B------:R-:W-:-:S04]  /*7cd0*/  FSETP.GT.AND P0, PT, R18, R17, PT ;  /* 0x000000111200720b */ /* 0x000fc80003f04000 */
[----:B------:R-:W-:-:S05]  /*7ce0*/  FSEL R17, R17, R18, P0 ;  /* 0x0000001211117208 */ /* 0x000fca0000000000 */
[----:B------:R-:W-:Y:S02]  /*7cf0*/  IMAD.MOV.U32 R7, RZ, RZ, R17 ;  /* 0x000000ffff077224 */ /* 0x000fe400078e0011 */
[----:B------:R-:W-:Y:S01]  /*7d00*/  IMAD.MOV.U32 R6, RZ, RZ, 0x1 ;  /* 0x00000001ff067424 */ /* 0x000fe200078e00ff */
[----:B------:R-:W-:-:S07]  /*7d10*/  SEL R10, R8, R11, P0 ;  /* 0x0000000b080a7207 */ /* 0x000fce0000000000 */
[----:B------:R-:W-:Y:S05]  /*7d20*/  WARPSYNC.COLLECTIVE R4, `(.L_x_143) ;  /* 0x0000000004087348 */ /* 0x000fea0003c00000 */
[----:B------:R0:W1:Y:S02]  /*7d30*/  SHFL.DOWN P2, R8, R7, R6, R5 ;  /* 0x0800000607087389 */ /* 0x0000640000040005 */
[----:B01----:R-:W-:Y:S05]  /*7d40*/  ENDCOLLECTIVE ;  /* 0x000000000000791b */ /* 0x003fea0003800000 */
.L_x_143:
[----:B------:R-:W-:Y:S02]  /*7d50*/  IMAD.MOV.U32 R7, RZ, RZ, R10 ;  /* 0x000000ffff077224 */ /* 0x000fe400078e000a */
[----:B------:R-:W-:-:S07]  /*7d60*/  IMAD.MOV.U32 R14, RZ, RZ, R8 ;  /* 0x000000ffff0e7224 */ /* 0x000fce00078e0008 */
[----:B------:R-:W-:Y:S05]  /*7d70*/  WARPSYNC.COLLECTIVE R4, `(.L_x_144) ;  /* 0x0000000004087348 */ /* 0x000fea0003c00000 */
[----:B------:R0:W1:Y:S02]  /*7d80*/  SHFL.DOWN P2, R8, R7, R6, R5 ;  /* 0x0800000607087389 */ /* 0x0000640000040005 */
[----:B01----:R-:W-:Y:S05]  /*7d90*/  ENDCOLLECTIVE ;  /* 0x000000000000791b */ /* 0x003fea0003800000 */
.L_x_144:
[----:B------:R-:W-:-:S04]  /*7da0*/  FSETP.GT.AND P0, PT, R17, R14, PT ;  /* 0x0000000e1100720b */ /* 0x000fc80003f04000 */
[----:B------:R-:W-:Y:S01]  /*7db0*/  SEL R11, R8, R10, P0 ;  /* 0x0000000a080b7207 */ /* 0x000fe20000000000 */
[----:B------:R-:W-:-:S04]  /*7dc0*/  IMAD R8, R9, 0x8, R0 ;  /* 0x0000000809087824 */ /* 0x000fc800078e0200 */
[----:B------:R-:W-:-:S05]  /*7dd0*/  IMAD R11, R11, 0x8, R30 ;  /* 0x000000080b0b7824 */ /* 0x000fca00078e021e */
[----:B------:R-:W0:Y:S04]  /*7de0*/  LDS R13, [R11+0x2000] ;  /* 0x002000000b0d7984 */ /* 0x000e280000000800 */
[----:B------:R-:W1:Y:S04]  /*7df0*/  LDS R15, [R11+0x2004] ;  /* 0x002004000b0f7984 */ /* 0x000e680000000800 */
[----:B0-----:R0:W-:Y:S04]  /*7e00*/  STS [R8+0x2000], R13 ;  /* 0x0020000d08007388 */ /* 0x0011e80000000800 */
[----:B-1----:R0:W-:Y:S04]  /*7e10*/  STS [R8+0x2004], R15 ;  /* 0x0020040f08007388 */ /* 0x0021e80000000800 */
[----:B------:R0:W-:Y:S02]  /*7e20*/  STS [R11+0x2004], R12 ;  /* 0x0020040c0b007388 */ /* 0x0001e40000000800 */
[----:B0-----:R-:W-:Y:S05]  /*7e30*/  WARPSYNC.COLLECTIVE R4, `(.L_x_145) ;  /* 0x0000000004087348 */ /* 0x001fea0003c00000 */
[----:B------:R-:W-:Y:S01]  /*7e40*/  NOP ;  /* 0x0000000000007918 */ /* 0x000fe20000000000 */
[----:B0-----:R-:W-:Y:S05]  /*7e50*/  ENDCOLLECTIVE ;  /* 0x000000000000791b */ /* 0x001fea0003800000 */
.L_x_145:
[----:B------:R-:W-:Y:S05]  /*7e60*/  BRA `(.L_x_146) ;  /* 0xffffffa000b07947 */ /* 0x000fea000383ffff */
.L_x_43:
[----:B------:R-:W-:Y:S01]  /*7e70*/  BSSY B2, `(.L_x_147) ;  /* 0x0000005000027945 */ /* 0x000fe20003800000 */
[----:B012-4-:R-:W-:-:S07]  /*7e80*/  IMAD.MOV.U32 R4, RZ, RZ, -0x1 ;  /* 0xffffffffff047424 */ /* 0x017fce00078e00ff */
[----:B---3--:R-:W-:Y:S05]  /*7e90*/  WARPSYNC.COLLECTIVE R4, `(.L_x_148) ;  /* 0x0000000004087348 */ /* 0x008fea0003c00000 */
[----:B------:R-:W-:Y:S01]  /*7ea0*/  NOP ;  /* 0x0000000000007918 */ /* 0x000fe20000000000 */
[----:B---3--:R-:W-:Y:S05]  /*7eb0*/  ENDCOLLECTIVE ;  /* 0x000000000000791b */ /* 0x008fea0003800000 */
.L_x_148:
[----:B------:R-:W-:Y:S05]  /*7ec0*/  BSYNC B2 ;  /* 0x0000000000027941 */ /* 0x000fea0003800000 */
.L_x_147:
[----:B------:R-:W-:Y:S05]  /*7ed0*/  BRA `(.L_x_149) ;  /* 0xffffffa800987947 */ /* 0x000fea000383ffff */
.L_x_51:
[----:B------:R-:W-:Y:S01]  /*7ee0*/  BSSY B2, `(.L_x_150) ;  /* 0x0000007000027945 */ /* 0x000fe20003800000 */
[----:B------:R-:W-:Y:S02]  /*7ef0*/  IMAD.MOV.U32 R6, RZ, RZ, 0x10 ;  /* 0x00000010ff067424 */ /* 0x000fe400078e00ff */
[----:B------:R-:W-:Y:S02]  /*7f00*/  IMAD.MOV.U32 R5, RZ, RZ, 0x1f ;  /* 0x0000001fff057424 */ /* 0x000fe400078e00ff */
[----:B------:R-:W-:-:S07]  /*7f10*/  IMAD.MOV.U32 R4, RZ, RZ, -0x1 ;  /* 0xffffffffff047424 */ /* 0x000fce00078e00ff */
[----:B------:R-:W-:Y:S05]  /*7f20*/  WARPSYNC.COLLECTIVE R4, `(.L_x_151) ;  /* 0x0000000004087348 */ /* 0x000fea0003c00000 */
[----:B------:R0:W1:Y:S02]  /*7f30*/  SHFL.DOWN P2, R8, R7, R6, R5 ;  /* 0x0800000607087389 */ /* 0x0000640000040005 */
[----:B01----:R-:W-:Y:S05]  /*7f40*/  ENDCOLLECTIVE ;  /* 0x000000000000791b */ /* 0x003fea0003800000 */
.L_x_151:
[----:B------:R-:W-:Y:S05]  /*7f50*/  BSYNC B2 ;  /* 0x0000000000027941 */ /* 0x000fea0003800000 */
.L_x_150:
[----:B------:R-:W-:Y:S01]  /*7f60*/  FSETP.GEU.AND P0, PT, R7, R8, PT ;  /* 0x000000080700720b */ /* 0x000fe20003f0e000 */
[----:B------:R-:W-:Y:S02]  /*7f70*/  IMAD.MOV.U32 R6, RZ, RZ, 0x8 ;  /* 0x00000008ff067424 */ /* 0x000fe400078e00ff */
[----:B------:R-:W-:Y:S01]  /*7f80*/  IMAD.MOV.U32 R5, RZ, RZ, 0x1f ;  /* 0x0000001fff057424 */ /* 0x000fe200078e00ff */
[----:B------:R-:W-:Y:S01]  /*7f90*/  FSEL R7, R8, R7, !P0 ;  /* 0x0000000708077208 */ /* 0x000fe20004000000 */
[----:B------:R-:W-:-:S08]  /*7fa0*/  IMAD.MOV.U32 R4, RZ, RZ, -0x1 ;  /* 0xffffffffff047424 */ /* 0x000fd000078e00ff */
[----:B------:R-:W-:Y:S05]  /*7fb0*/  WARPSYNC.COLLECTIVE R4, `(.L_x_152) ;  /* 0x0000000004087348 */ /* 0x000fea0003c00000 */
[----:B------:R0:W1:Y:S02]  /*7fc0*/  SHFL.DOWN P2, R8, R7, R6, R5 ;  /* 0x0800000607087389 */ /* 0x0000640000040005 */
[----:B01----:R-:W-:Y:S05]  /*7fd0*/  ENDCOLLECTIVE ;  /* 0x000000000000791b */ /* 0x003fea0003800000 */
.L_x_152:
[----:B------:R-:W-:Y:S01]  /*7fe0*/  IMAD.MOV.U32 R6, RZ, RZ, 0x4 ;  /* 0x00000004ff067424 */ /* 0x000fe200078e00ff */
[----:B------:R-:W-:-:S04]  /*7ff0*/  FSETP.GEU.AND P0, PT, R7, R8, PT ;  /* 0x000000080700720b */ /* 0x000fc80003f0e000 */
[----:B------:R-:W-:-:S05]  /*8000*/  FSEL R9, R8, R7, !P0 ;  /* 0x0000000708097208 */ /* 0x000fca0004000000 */
[----:B------:R-:W-:-:S07]  /*8010*/  IMAD.MOV.U32 R7, RZ, RZ, R9 ;  /* 0x000000ffff077224 */ /* 0x000fce00078e0009 */
[----:B------:R-:W-:Y:S05]  /*8020*/  WARPSYNC.COLLECTIVE R4, `(.L_x_153) ;  /* 0x0000000004087348 */ /* 0x000fea0003c00000 */
[----:B------:R0:W1:Y:S02]  /*8030*/  SHFL.DOWN P2, R8, R7, R6, R5 ;  /* 0x0800000607087389 */ /* 0x0000640000040005 */
[----:B01----:R-:W-:Y:S05]  /*8040*/  ENDCOLLECTIVE ;  /* 0x000000000000791b */ /* 0x003fea0003800000 */
.L_x_153:
[----:B------:R-:W-:Y:S01]  /*8050*/  IMAD.MOV.U32 R6, RZ, RZ, 0x2 ;  /* 0x00000002ff067424 */ /* 0x000fe200078e00ff */
[----:B------:R-:W-:-:S04]  /*8060*/  FSETP.GEU.AND P0, PT, R9, R8, PT ;  /* 0x000000080900720b */ /* 0x000fc80003f0e000 */
[----:B------:R-:W-:-:S05]  /*8070*/  FSEL R10, R8, R9, !P0 ;  /* 0x00000009080a7208 */ /* 0x000fca0004000000 */
[----:B------:R-:W-:-:S07]  /*8080*/  IMAD.MOV.U32 R7, RZ, RZ, R10 ;  /* 0x000000ffff077224 */ /* 0x000fce00078e000a */
[----:B------:R-:W-:Y:S05]  /*8090*/  WARPSYNC.COLLECTIVE R4, `(.L_x_154) ;  /* 0x0000000004087348 */ /* 0x000fea0003c00000 */
[----:B------:R0:W1:Y:S02]  /*80a0*/  SHFL.DOWN P2, R8, R7, R6, R5 ;  /* 0x0800000607087389 */ /* 0x0000640000040005 */
[----:B01----:R-:W-:Y:S05]  /*80b0*/  ENDCOLLECTIVE ;  /* 0x000000000000791b */ /* 0x003fea0003800000 */
.L_x_154:
[----:B------:R-:W-:Y:S01]  /*80c0*/  IMAD.MOV.U32 R6, RZ, RZ, 0x1 ;  /* 0x00000001ff067424 */ /* 0x000fe200078e00ff */
[----:B------:R-:W-:-:S04]  /*80d0*/  FSETP.GEU.AND P0, PT, R10, R8, PT ;  /* 0x000000080a00720b */ /* 0x000fc80003f0e000 */
[----:B------:R-:W-:-:S05]  /*80e0*/  FSEL R11, R8, R10, !P0 ;  /* 0x0000000a080b7208 */ /* 0x000fca0004000000 */
[----:B------:R-:W-:-:S07]  /*80f0*/  IMAD.MOV.U32 R7, RZ, RZ, R11 ;  /* 0x000000ffff077224 */ /* 0x000fce00078e000b */
[----:B------:R-:W-:Y:S05]  /*8100*/  WARPSYNC.COLLECTIVE R4, `(.L_x_155) ;  /* 0x0000000004087348 */ /* 0x000fea0003c00000 */
[----:B------:R0:W1:Y:S02]  /*8110*/  SHFL.DOWN P2, R8, R7, R6, R5 ;  /* 0x0800000607087389 */ /* 0x0000640000040005 */
[----:B01----:R-:W-:Y:S05]  /*8120*/  ENDCOLLECTIVE ;  /* 0x000000000000791b */ /* 0x003fea0003800000 */
.L_x_155:
[----:B------:R-:W-:Y:S05]  /*8130*/  BRA `(.L_x_156) ;  /* 0xffffffb000507947 */ /* 0x000fea000383ffff */
.L_x_52:
[----:B------:R-:W-:Y:S01]  /*8140*/  BSSY B1, `(.L_x_157) ;  /* 0x0000005000017945 */ /* 0x000fe20003800000 */
[----:B0-----:R-:W-:-:S07]  /*8150*/  IMAD.MOV.U32 R4, RZ, RZ, -0x1 ;  /* 0xffffffffff047424 */ /* 0x001fce00078e00ff */
[----:B------:R-:W-:Y:S05]  /*8160*/  WARPSYNC.COLLECTIVE R4, `(.L_x_158) ;  /* 0x0000000004087348 */ /* 0x000fea0003c00000 */
[----:B------:R-:W-:Y:S01]  /*8170*/  NOP ;  /* 0x0000000000007918 */ /* 0x000fe20000000000 */
[----:B------:R-:W-:Y:S05]  /*8180*/  ENDCOLLECTIVE ;  /* 0x000000000000791b */ /* 0x000fea0003800000 */
.L_x_158:
[----:B------:R-:W-:Y:S05]  /*8190*/  BSYNC B1 ;  /* 0x0000000000017941 */ /* 0x000fea0003800000 */
.L_x_157:
[----:B------:R-:W-:Y:S05]  /*81a0*/  BRA `(.L_x_12) ;  /* 0xffffffb0004c7947 */ /* 0x000fea000383ffff */
.L_x_63:
[----:B01-34-:R-:W-:-:S07]  /*81b0*/  IMAD.MOV.U32 R4, RZ, RZ, -0x1 ;  /* 0xffffffffff047424 */ /* 0x01bfce00078e00ff */
[----:B--2---:R-:W-:Y:S05]  /*81c0*/  WARPSYNC.COLLECTIVE R4, `(.L_x_159) ;  /* 0x0000000004087348 */ /* 0x004fea0003c00000 */
[----:B------:R-:W-:Y:S01]  /*81d0*/  NOP ;  /* 0x0000000000007918 */ /* 0x000fe20000000000 */
[----:B--2---:R-:W-:Y:S05]  /*81e0*/  ENDCOLLECTIVE ;  /* 0x000000000000791b */ /* 0x004fea0003800000 */
.L_x_159:
[----:B------:R-:W-:Y:S05]  /*81f0*/  BRA `(.L_x_160) ;  /* 0xffffffb800a87947 */ /* 0x000fea000383ffff */
.L_x_74:
[----:B------:R-:W-:Y:S01]  /*8200*/  BSSY B1, `(.L_x_161) ;  /* 0x0000008000017945 */ /* 0x000fe20003800000 */
[----:B------:R-:W-:Y:S02]  /*8210*/  IMAD.MOV.U32 R7, RZ, RZ, R13 ;  /* 0x000000ffff077224 */ /* 0x000fe400078e000d */
[----:B------:R-:W-:Y:S02]  /*8220*/  IMAD.MOV.U32 R6, RZ, RZ, 0x10 ;  /* 0x00000010ff067424 */ /* 0x000fe400078e00ff */
[----:B------:R-:W-:Y:S02]  /*8230*/  IMAD.MOV.U32 R5, RZ, RZ, 0x1f ;  /* 0x0000001fff057424 */ /* 0x000fe400078e00ff */
[----:B------:R-:W-:-:S07]  /*8240*/  IMAD.MOV.U32 R4, RZ, RZ, -0x1 ;  /* 0xffffffffff047424 */ /* 0x000fce00078e00ff */
[----:B------:R-:W-:Y:S05]  /*8250*/  WARPSYNC.COLLECTIVE R4, `(.L_x_162) ;  /* 0x0000000004087348 */ /* 0x000fea0003c00000 */
[----:B------:R0:W1:Y:S02]  /*8260*/  SHFL.DOWN P2, R8, R7, R6, R5 ;  /* 0x0800000607087389 */ /* 0x0000640000040005 */
[----:B01----:R-:W-:Y:S05]  /*8270*/  ENDCOLLECTIVE ;  /* 0x000000000000791b */ /* 0x003fea0003800000 */
.L_x_162:
[----:B------:R-:W-:Y:S05]  /*8280*/  BSYNC B1 ;  /* 0x0000000000017941 */ /* 0x000fea0003800000 */
.L_x_161:
        /* <DEDUP_REMOVED lines=8> */
.L_x_163:
        /* <DEDUP_REMOVED lines=8> */
.L_x_164:
[----:B------:R-:W-:-:S05]  /*8390*/  SEL R17, R17, R12, P3 ;  /* 0x0000000c11117207 */ /* 0x000fca0001800000 */
[----:B------:R-:W-:Y:S02]  /*83a0*/  IMAD.MOV.U32 R7, RZ, RZ, R17 ;  /* 0x000000ffff077224 */ /* 0x000fe400078e0011 */
[----:B------:R-:W-:-:S07]  /*83b0*/  IMAD.MOV.U32 R19, RZ, RZ, R8 ;  /* 0x000000ffff137224 */ /* 0x000fce00078e0008 */
[----:B------:R-:W-:Y:S05]  /*83c0*/  WARPSYNC.COLLECTIVE R4, `(.L_x_165) ;  /* 0x0000000004087348 */ /* 0x000fea0003c00000 */
[----:B------:R0:W1:Y:S02]  /*83d0*/  SHFL.DOWN P2, R8, R7, R6, R5 ;  /* 0x0800000607087389 */ /* 0x0000640000040005 */
[----:B01----:R-:W-:Y:S05]  /*83e0*/  ENDCOLLECTIVE ;  /* 0x000000000000791b */ /* 0x003fea0003800000 */
.L_x_165:
        /* <DEDUP_REMOVED lines=8> */
.L_x_166:
[----:B------:R-:W-:-:S05]  /*8470*/  SEL R18, R18, R17, P3 ;  /* 0x0000001112127207 */ /* 0x000fca0001800000 */
[----:B------:R-:W-:Y:S02]  /*8480*/  IMAD.MOV.U32 R7, RZ, RZ, R18 ;  /* 0x000000ffff077224 */ /* 0x000fe400078e0012 */
[----:B------:R-:W-:-:S07]  /*8490*/  IMAD.MOV.U32 R20, RZ, RZ, R8 ;  /* 0x000000ffff147224 */ /* 0x000fce00078e0008 */
[----:B------:R-:W-:Y:S05]  /*84a0*/  WARPSYNC.COLLECTIVE R4, `(.L_x_167) ;  /* 0x0000000004087348 */ /* 0x000fea0003c00000 */
[----:B------:R0:W1:Y:S02]  /*84b0*/  SHFL.DOWN P2, R8, R7, R6, R5 ;  /* 0x0800000607087389 */ /* 0x0000640000040005 */
[----:B01----:R-:W-:Y:S05]  /*84c0*/  ENDCOLLECTIVE ;  /* 0x000000000000791b */ /* 0x003fea0003800000 */
.L_x_167:
        /* <DEDUP_REMOVED lines=8> */
.L_x_168:
[----:B------:R-:W-:-:S05]  /*8550*/  SEL R13, R13, R18, P3 ;  /* 0x000000120d0d7207 */ /* 0x000fca0001800000 */
[----:B------:R-:W-:Y:S02]  /*8560*/  IMAD.MOV.U32 R7, RZ, RZ, R13 ;  /* 0x000000ffff077224 */ /* 0x000fe400078e000d */
[----:B------:R-:W-:-:S07]  /*8570*/  IMAD.MOV.U32 R21, RZ, RZ, R8 ;  /* 0x000000ffff157224 */ /* 0x000fce00078e0008 */
[----:B------:R-:W-:Y:S05]  /*8580*/  WARPSYNC.COLLECTIVE R4, `(.L_x_169) ;  /* 0x0000000004087348 */ /* 0x000fea0003c00000 */
[----:B------:R0:W1:Y:S02]  /*8590*/  SHFL.DOWN P2, R8, R7, R6, R5 ;  /* 0x0800000607087389 */ /* 0x0000640000040005 */
[----:B01----:R-:W-:Y:S05]  /*85a0*/  ENDCOLLECTIVE ;  /* 0x000000000000791b */ /* 0x003fea0003800000 */
.L_x_169:
[----:B------:R-:W-:Y:S01]  /*85b0*/  IMAD.MOV.U32 R6, RZ, RZ, 0x1 ;  /* 0x00000001ff067424 */ /* 0x000fe200078e00ff */
[----:B------:R-:W-:-:S04]  /*85c0*/  FSETP.GT.AND P2, PT, R20, R21, PT ;  /* 0x000000151400720b */ /* 0x000fc80003f44000 */
[----:B------:R-:W-:Y:S02]  /*85d0*/  FSEL R21, R21, R20, P2 ;  /* 0x0000001415157208 */ /* 0x000fe40001000000 */
[----:B------:R-:W-:-:S03]  /*85e0*/  SEL R12, R8, R13, P2 ;  /* 0x0000000d080c7207 */ /* 0x000fc60001000000 */
[----:B------:R-:W-:-:S07]  /*85f0*/  IMAD.MOV.U32 R7, RZ, RZ, R21 ;  /* 0x000000ffff077224 */ /* 0x000fce00078e0015 */
[----:B------:R-:W-:Y:S05]  /*8600*/  WARPSYNC.COLLECTIVE R4, `(.L_x_170) ;  /* 0x0000000004087348 */ /* 0x000fea0003c00000 */
[----:B------:R0:W1:Y:S02]  /*8610*/  SHFL.DOWN P2, R8, R7, R6, R5 ;  /* 0x0800000607087389 */ /* 0x0000640000040005 */
[----:B01----:R-:W-:Y:S05]  /*8620*/  ENDCOLLECTIVE ;  /* 0x000000000000791b */ /* 0x003fea0003800000 */
.L_x_170:
[----:B------:R-:W-:Y:S02]  /*8630*/  IMAD.MOV.U32 R7, RZ, RZ, R12 ;  /* 0x000000ffff077224 */ /* 0x000fe400078e000c */
[----:B------:R-:W-:-:S07]  /*8640*/  IMAD.MOV.U32 R14, RZ, RZ, R8 ;  /* 0x000000ffff0e7224 */ /* 0x000fce00078e0008 */
[----:B------:R-:W-:Y:S05]  /*8650*/  WARPSYNC.COLLECTIVE R4, `(.L_x_171) ;  /* 0x0000000004087348 */ /* 0x000fea0003c00000 */
[----:B------:R0:W1:Y:S02]  /*8660*/  SHFL.DOWN P2, R8, R7, R6, R5 ;  /* 0x0800000607087389 */ /* 0x0000640000040005 */
[----:B01----:R-:W-:Y:S05]  /*8670*/  ENDCOLLECTIVE ;  /* 0x000000000000791b */ /* 0x003fea0003800000 */
.L_x_171:
[----:B------:R-:W-:-:S04]  /*8680*/  FSETP.GT.AND P2, PT, R21, R14, PT ;  /* 0x0000000e1500720b */ /* 0x000fc80003f44000 */
[----:B------:R-:W-:Y:S01]  /*8690*/  SEL R13, R8, R12, P2 ;  /* 0x0000000c080d7207 */ /* 0x000fe20001000000 */
[----:B------:R-:W-:-:S04]  /*86a0*/  @!P1 IMAD R8, R9, 0x8, R0 ;  /* 0x0000000809089824 */ /* 0x000fc800078e0200 */
[----:B------:R-:W-:-:S05]  /*86b0*/  @!P1 IMAD R14, R13, 0x8, R30 ;  /* 0x000000080d0e9824 */ /* 0x000fca00078e021e */
[----:B------:R-:W0:Y:S04]  /*86c0*/  @!P1 LDS R17, [R14+0x2000] ;  /* 0x002000000e119984 */ /* 0x000e280000000800 */
[----:B------:R-:W1:Y:S04]  /*86d0*/  @!P1 LDS R19, [R14+0x2004] ;  /* 0x002004000e139984 */ /* 0x000e680000000800 */
[----:B0-----:R0:W-:Y:S04]  /*86e0*/  @!P1 STS [R8+0x2000], R17 ;  /* 0x0020001108009388 */ /* 0x0011e80000000800 */
[----:B-1----:R0:W-:Y:S04]  /*86f0*/  @!P1 STS [R8+0x2004], R19 ;  /* 0x0020041308009388 */ /* 0x0021e80000000800 */
[----:B------:R0:W-:Y:S02]  /*8700*/  @!P1 STS [R14+0x2004], R11 ;  /* 0x0020040b0e009388 */ /* 0x0001e40000000800 */
[----:B0-----:R-:W-:Y:S05]  /*8710*/  WARPSYNC.COLLECTIVE R4, `(.L_x_172) ;  /* 0x0000000004087348 */ /* 0x001fea0003c00000 */
[----:B------:R-:W-:Y:S01]  /*8720*/  NOP ;  /* 0x0000000000007918 */ /* 0x000fe20000000000 */
[----:B0-----:R-:W-:Y:S05]  /*8730*/  ENDCOLLECTIVE ;  /* 0x000000000000791b */ /* 0x001fea0003800000 */
.L_x_172:
[----:B------:R-:W-:Y:S05]  /*8740*/  BRA `(.L_x_173) ;  /* 0xffffffbc00a07947 */ /* 0x000fea000383ffff */
.L_x_78:
[----:B------:R-:W-:Y:S01]  /*8750*/  BSSY B1, `(.L_x_174) ;  /* 0x0000005000017945 */ /* 0x000fe20003800000 */
[----:B01-34-:R-:W-:-:S07]  /*8760*/  IMAD.MOV.U32 R4, RZ, RZ, -0x1 ;  /* 0xffffffffff047424 */ /* 0x01bfce00078e00ff */
[----:B--2---:R-:W-:Y:S05]  /*8770*/  WARPSYNC.COLLECTIVE R4, `(.L_x_175) ;  /* 0x0000000004087348 */ /* 0x004fea0003c00000 */
[----:B------:R-:W-:Y:S01]  /*8780*/  NOP ;  /* 0x0000000000007918 */ /* 0x000fe20000000000 */
[----:B--2---:R-:W-:Y:S05]  /*8790*/  ENDCOLLECTIVE ;  /* 0x000000000000791b */ /* 0x004fea0003800000 */
.L_x_175:
[----:B------:R-:W-:Y:S05]  /*87a0*/  BSYNC B1 ;  /* 0x0000000000017941 */ /* 0x000fea0003800000 */
.L_x_174:
[----:B------:R-:W-:Y:S05]  /*87b0*/  BRA `(.L_x_79) ;  /* 0xffffffe400047947 */ /* 0x000fea000383ffff */
.L_x_92:
[----:B01234-:R-:W-:-:S07]  /*87c0*/  IMAD.MOV.U32 R4, RZ, RZ, -0x1 ;  /* 0xffffffffff047424 */ /* 0x01ffce00078e00ff */
[----:B------:R-:W-:Y:S05]  /*87d0*/  WARPSYNC.COLLECTIVE R4, `(.L_x_176) ;  /* 0x0000000004087348 */ /* 0x000fea0003c00000 */
[----:B------:R-:W-:Y:S01]  /*87e0*/  NOP ;  /* 0x0000000000007918 */ /* 0x000fe20000000000 */
[----:B------:R-:W-:Y:S05]  /*87f0*/  ENDCOLLECTIVE ;  /* 0x000000000000791b */ /* 0x000fea0003800000 */
.L_x_176:
[----:B------:R-:W-:Y:S05]  /*8800*/  BRA `(.L_x_177) ;  /* 0xffffffcc00007947 */ /* 0x000fea000383ffff */
.L_x_103:
        /* <DEDUP_REMOVED lines=8> */
.L_x_179:
[----:B------:R-:W-:Y:S05]  /*8890*/  BSYNC B1 ;  /* 0x0000000000017941 */ /* 0x000fea0003800000 */
.L_x_178:
        /* <DEDUP_REMOVED lines=8> */
.L_x_180:
        /* <DEDUP_REMOVED lines=8> */
.L_x_181:
[----:B------:R-:W-:-:S05]  /*89a0*/  SEL R18, R18, R13, P3 ;  /* 0x0000000d12127207 */ /* 0x000fca0001800000 */
[----:B------:R-:W-:Y:S02]  /*89b0*/  IMAD.MOV.U32 R7, RZ, RZ, R18 ;  /* 0x000000ffff077224 */ /* 0x000fe400078e0012 */
[----:B------:R-:W-:-:S07]  /*89c0*/  IMAD.MOV.U32 R20, RZ, RZ, R8 ;  /* 0x000000ffff147224 */ /* 0x000fce00078e0008 */
[----:B------:R-:W-:Y:S05]  /*89d0*/  WARPSYNC.COLLECTIVE R4, `(.L_x_182) ;  /* 0x0000000004087348 */ /* 0x000fea0003c00000 */
[----:B------:R0:W1:Y:S02]  /*89e0*/  SHFL.DOWN P2, R8, R7, R6, R5 ;  /* 0x0800000607087389 */ /* 0x0000640000040005 */
[----:B01----:R-:W-:Y:S05]  /*89f0*/  ENDCOLLECTIVE ;  /* 0x000000000000791b */ /* 0x003fea0003800000 */
.L_x_182:
        /* <DEDUP_REMOVED lines=8> */
.L_x_183:
[----:B------:R-:W-:-:S05]  /*8a80*/  SEL R19, R19, R18, P3 ;  /* 0x0000001213137207 */ /* 0x000fca0001800000 */
[----:B------:R-:W-:Y:S02]  /*8a90*/  IMAD.MOV.U32 R7, RZ, RZ, R19 ;  /* 0x000000ffff077224 */ /* 0x000fe400078e0013 */
[----:B------:R-:W-:-:S07]  /*8aa0*/  IMAD.MOV.U32 R21, RZ, RZ, R8 ;  /* 0x000000ffff157224 */ /* 0x000fce00078e0008 */
[----:B------:R-:W-:Y:S05]  /*8ab0*/  WARPSYNC.COLLECTIVE R4, `(.L_x_184) ;  /* 0x0000000004087348 */ /* 0x000fea0003c00000 */
[----:B------:R0:W1:Y:S02]  /*8ac0*/  SHFL.DOWN P2, R8, R7, R6, R5 ;  /* 0x0800000607087389 */ /* 0x0000640000040005 */
[----:B01----:R-:W-:Y:S05]  /*8ad0*/  ENDCOLLECTIVE ;  /* 0x000000000000791b */ /* 0x003fea0003800000 */
.L_x_184:
        /* <DEDUP_REMOVED lines=8> */
.L_x_185:
[----:B------:R-:W-:-:S05]  /*8b60*/  SEL R14, R14, R19, P3 ;  /* 0x000000130e0e7207 */ /* 0x000fca0001800000 */
[----:B------:R-:W-:Y:S02]  /*8b70*/  IMAD.MOV.U32 R7, RZ, RZ, R14 ;  /* 0x000000ffff077224 */ /* 0x000fe400078e000e */
[----:B------:R-:W-:-:S07]  /*8b80*/  IMAD.MOV.U32 R22, RZ, RZ, R8 ;  /* 0x000000ffff167224 */ /* 0x000fce00078e0008 */
[----:B------:R-:W-:Y:S05]  /*8b90*/  WARPSYNC.COLLECTIVE R4, `(.L_x_186) ;  /* 0x0000000004087348 */ /* 0x000fea0003c00000 */
[----:B------:R0:W1:Y:S02]  /*8ba0*/  SHFL.DOWN P2, R8, R7, R6, R5 ;  /* 0x0800000607087389 */ /* 0x0000640000040005 */
[----:B01----:R-:W-:Y:S05]  /*8bb0*/  ENDCOLLECTIVE ;  /* 0x000000000000791b */ /* 0x003fea0003800000 */
.L_x_186:
        /* <DEDUP_REMOVED lines=8> */
.L_x_187:
[----:B------:R-:W-:Y:S02]  /*8c40*/  IMAD.MOV.U32 R7, RZ, RZ, R13 ;  /* 0x000000ffff077224 */ /* 0x000fe400078e000d */
[----:B------:R-:W-:-:S07]  /*8c50*/  IMAD.MOV.U32 R15, RZ, RZ, R8 ;  /* 0x000000ffff0f7224 */ /* 0x000fce00078e0008 */
[----:B------:R-:W-:Y:S05]  /*8c60*/  WARPSYNC.COLLECTIVE R4, `(.L_x_188) ;  /* 0x0000000004087348 */ /* 0x000fea0003c00000 */
[----:B------:R0:W1:Y:S02]  /*8c70*/  SHFL.DOWN P2, R8, R7, R6, R5 ;  /* 0x0800000607087389 */ /* 0x0000640000040005 */
[----:B01----:R-:W-:Y:S05]  /*8c80*/  ENDCOLLECTIVE ;  /* 0x000000000000791b */ /* 0x003fea0003800000 */
.L_x_188:
        /* <DEDUP_REMOVED lines=12> */
.L_x_189:
[----:B------:R-:W-:Y:S05]  /*8d50*/  BRA `(.L_x_190) ;  /* 0xffffffcc00f47947 */ /* 0x000fea000383ffff */
.L_x_110:
[----:B------:R-:W-:Y:S01]  /*8d60*/  BSSY B1, `(.L_x_191) ;  /* 0x0000005000017945 */ /* 0x000fe20003800000 */
[----:B-1-34-:R-:W-:-:S07]  /*8d70*/  IMAD.MOV.U32 R4, RZ, RZ, -0x1 ;  /* 0xffffffffff047424 */ /* 0x01afce00078e00ff */
[----:B0-2---:R-:W-:Y:S05]  /*8d80*/  WARPSYNC.COLLECTIVE R4, `(.L_x_192) ;  /* 0x0000000004087348 */ /* 0x005fea0003c00000 */
[----:B------:R-:W-:Y:S01]  /*8d90*/  NOP ;  /* 0x0000000000007918 */ /* 0x000fe20000000000 */
[----:B0-2---:R-:W-:Y:S05]  /*8da0*/  ENDCOLLECTIVE ;  /* 0x000000000000791b */ /* 0x005fea0003800000 */
.L_x_192:
[----:B------:R-:W-:Y:S05]  /*8db0*/  BSYNC B1 ;  /* 0x0000000000017941 */ /* 0x000fea0003800000 */
.L_x_191:
[----:B------:R-:W-:Y:S05]  /*8dc0*/  BRA `(.L_x_193) ;  /* 0xffffffd400447947 */ /* 0x000fea000383ffff */
.L_x_117:
[----:B------:R-:W-:Y:S01]  /*8dd0*/  BSSY B1, `(.L_x_194) ;  /* 0x0000008000017945 */ /* 0x000fe20003800000 */
[----:B-1-3--:R-:W-:Y:S02]  /*8de0*/  IMAD.MOV.U32 R7, RZ, RZ, R10 ;  /* 0x000000ffff077224 */ /* 0x00afe400078e000a */
[----:B------:R-:W-:Y:S02]  /*8df0*/  IMAD.MOV.U32 R6, RZ, RZ, 0x10 ;  /* 0x00000010ff067424 */ /* 0x000fe400078e00ff */
[----:B--2-4-:R-:W-:Y:S02]  /*8e00*/  IMAD.MOV.U32 R5, RZ, RZ, 0x1f ;  /* 0x0000001fff057424 */ /* 0x014fe400078e00ff */
[----:B------:R-:W-:-:S07]  /*8e10*/  IMAD.MOV.U32 R4, RZ, RZ, -0x1 ;  /* 0xffffffffff047424 */ /* 0x000fce00078e00ff */
[----:B0-----:R-:W-:Y:S05]  /*8e20*/  WARPSYNC.COLLECTIVE R4, `(.L_x_195) ;  /* 0x0000000004087348 */ /* 0x001fea0003c00000 */
[----:B0-----:R0:W1:Y:S02]  /*8e30*/  SHFL.DOWN P2, R8, R7, R6, R5 ;  /* 0x0800000607087389 */ /* 0x0010640000040005 */
[----:B01----:R-:W-:Y:S05]  /*8e40*/  ENDCOLLECTIVE ;  /* 0x000000000000791b */ /* 0x003fea0003800000 */
.L_x_195:
[----:B------:R-:W-:Y:S05]  /*8e50*/  BSYNC B1 ;  /* 0x0000000000017941 */ /* 0x000fea0003800000 */
.L_x_194:
        /* <DEDUP_REMOVED lines=8> */
.L_x_196:
[----:B------:R-:W-:Y:S01]  /*8ee0*/  IMAD.MOV.U32 R6, RZ, RZ, 0x4 ;  /* 0x00000004ff067424 */ /* 0x000fe200078e00ff */
[----:B------:R-:W-:-:S04]  /*8ef0*/  FSETP.GEU.AND P0, PT, R7, R8, PT ;  /* 0x000000080700720b */ /* 0x000fc80003f0e000 */
[----:B------:R-:W-:-:S05]  /*8f00*/  FSEL R0, R8, R7, !P0 ;  /* 0x0000000708007208 */ /* 0x000fca0004000000 */
[----:B------:R-:W-:-:S07]  /*8f10*/  IMAD.MOV.U32 R7, RZ, RZ, R0 ;  /* 0x000000ffff077224 */ /* 0x000fce00078e0000 */
[----:B------:R-:W-:Y:S05]  /*8f20*/  WARPSYNC.COLLECTIVE R4, `(.L_x_197) ;  /* 0x0000000004087348 */ /* 0x000fea0003c00000 */
[----:B------:R0:W1:Y:S02]  /*8f30*/  SHFL.DOWN P2, R8, R7, R6, R5 ;  /* 0x0800000607087389 */ /* 0x0000640000040005 */
[----:B01----:R-:W-:Y:S05]  /*8f40*/  ENDCOLLECTIVE ;  /* 0x000000000000791b */ /* 0x003fea0003800000 */
.L_x_197:
[----:B------:R-:W-:Y:S01]  /*8f50*/  IMAD.MOV.U32 R6, RZ, RZ, 0x2 ;  /* 0x00000002ff067424 */ /* 0x000fe200078e00ff */
[----:B------:R-:W-:-:S04]  /*8f60*/  FSETP.GEU.AND P0, PT, R0, R8, PT ;  /* 0x000000080000720b */ /* 0x000fc80003f0e000 */
[----:B------:R-:W-:-:S05]  /*8f70*/  FSEL R2, R8, R0, !P0 ;  /* 0x0000000008027208 */ /* 0x000fca0004000000 */
[----:B------:R-:W-:-:S07]  /*8f80*/  IMAD.MOV.U32 R7, RZ, RZ, R2 ;  /* 0x000000ffff077224 */ /* 0x000fce00078e0002 */
[----:B------:R-:W-:Y:S05]  /*8f90*/  WARPSYNC.COLLECTIVE R4, `(.L_x_198) ;  /* 0x0000000004087348 */ /* 0x000fea0003c00000 */
[----:B------:R0:W1:Y:S02]  /*8fa0*/  SHFL.DOWN P2, R8, R7, R6, R5 ;  /* 0x0800000607087389 */ /* 0x0000640000040005 */
[----:B01----:R-:W-:Y:S05]  /*8fb0*/  ENDCOLLECTIVE ;  /* 0x000000000000791b */ /* 0x003fea0003800000 */
.L_x_198:
[----:B------:R-:W-:Y:S05]  /*8fc0*/  BRA `(.L_x_199) ;  /* 0xffffffd800f07947 */ /* 0x000fea000383ffff */
.L_x_118:
[----:B------:R-:W-:Y:S01]  /*8fd0*/  BSSY B1, `(.L_x_200) ;  /* 0x0000007000017945 */ /* 0x000fe20003800000 */
[----:B------:R-:W-:Y:S02]  /*8fe0*/  IMAD.MOV.U32 R6, RZ, RZ, 0x1 ;  /* 0x00000001ff067424 */ /* 0x000fe400078e00ff */
[----:B--2-4-:R-:W-:Y:S02]  /*8ff0*/  IMAD.MOV.U32 R5, RZ, RZ, 0x1f ;  /* 0x0000001fff057424 */ /* 0x014fe400078e00ff */
[----:B------:R-:W-:-:S07]  /*9000*/  IMAD.MOV.U32 R4, RZ, RZ, -0x1 ;  /* 0xffffffffff047424 */ /* 0x000fce00078e00ff */
[----:B0-----:R-:W-:Y:S05]  /*9010*/  WARPSYNC.COLLECTIVE R4, `(.L_x_201) ;  /* 0x0000000004087348 */ /* 0x001fea0003c00000 */
[----:B------:R1:W2:Y:S02]  /*9020*/  SHFL.DOWN P2, R8, R7, R6, R5 ;  /* 0x0800000607087389 */ /* 0x0002a40000040005 */
[----:B012---:R-:W-:Y:S05]  /*9030*/  ENDCOLLECTIVE ;  /* 0x000000000000791b */ /* 0x007fea0003800000 */
.L_x_201:
[----:B------:R-:W-:Y:S05]  /*9040*/  BSYNC B1 ;  /* 0x0000000000017941 */ /* 0x000fea0003800000 */
.L_x_200:
[----:B------:R-:W-:Y:S05]  /*9050*/  BRA `(.L_x_79) ;  /* 0xffffffd800dc7947 */ /* 0x000fea000383ffff */
.L_x_119:
[----:B------:R-:W-:Y:S01]  /*9060*/  BSSY B0, `(.L_x_202) ;  /* 0x0000005000007945 */ /* 0x000fe20003800000 */
[----:B01-34-:R-:W-:-:S07]  /*9070*/  IMAD.MOV.U32 R4, RZ, RZ, -0x1 ;  /* 0xffffffffff047424 */ /* 0x01bfce00078e00ff */
[----:B--2---:R-:W-:Y:S05]  /*9080*/  WARPSYNC.COLLECTIVE R4, `(.L_x_203) ;  /* 0x0000000004087348 */ /* 0x004fea0003c00000 */
[----:B------:R-:W-:Y:S01]  /*9090*/  NOP ;  /* 0x0000000000007918 */ /* 0x000fe20000000000 */
[----:B--2---:R-:W-:Y:S05]  /*90a0*/  ENDCOLLECTIVE ;  /* 0x000000000000791b */ /* 0x004fea0003800000 */
.L_x_203:
[----:B------:R-:W-:Y:S05]  /*90b0*/  BSYNC B0 ;  /* 0x0000000000007941 */ /* 0x000fea0003800000 */
.L_x_202:
[----:B------:R-:W-:Y:S05]  /*90c0*/  BRA `(.L_x_204) ;  /* 0xffffffd800d07947 */ /* 0x000fea000383ffff */
.L_x_205:
[----:B------:R-:W-:-:S00]  /*90d0*/  BRA `(.L_x_205) ;  /* 0xfffffffc00fc7947 */ /* 0x000fc0000383ffff */
[----:B------:R-:W-:-:S00]  /*90e0*/  NOP ;  /* 0x0000000000007918 */ /* 0x000fc00000000000 */
        /* <DEDUP_REMOVED lines=9> */
.L_x_206:


//--------------------- .nv.shared._Z10knn_kernelPK6float2iS1_iP10ResultPairi --------------------------
	.section	.nv.shared._Z10knn_kernelPK6float2iS1_iP10ResultPairi,"aw",@nobits
	.sectionflags	@""
	.align	16
	.zero		1024


//--------------------- .nv.shared.reserved.0     --------------------------
	.section	.nv.shared.reserved.0,"aw",@nobits
	.weak		__nv_reservedSMEM_offset_0_alias
	.size		__nv_reservedSMEM_offset_0_alias, 0, 64
	.other		__nv_reservedSMEM_offset_0_alias,@"STO_CUDA_RESERVED_SHARED STV_DEFAULT"
__nv_reservedSMEM_offset_0_alias:
	.zero		0
	.zero		64


//--------------------- .nv.constant0._Z10knn_kernelPK6float2iS1_iP10ResultPairi --------------------------
	.section	.nv.constant0._Z10knn_kernelPK6float2iS1_iP10ResultPairi,"a",@progbits
	.sectionflags	@""
	.align	4
.nv.constant0._Z10knn_kernelPK6float2iS1_iP10ResultPairi:
	.zero		940


//--------------------- SYMBOLS --------------------------

	.type		.nv.reservedSmem.offset0,@object
	.size		.nv.reservedSmem.offset0,0x4
	.type		.nv.reservedSmem.cap,@object
	.size		.nv.reservedSmem.cap,0x4
